//
// Generated by NVIDIA NVVM Compiler
//
// Compiler Build ID: CL-36424714
// Cuda compilation tools, release 13.0, V13.0.88
// Based on NVVM 20.0.0
//

.version 9.0
.target sm_100
.address_size 64

	// .globl	_Z8mykerneli
.global .attribute(.managed) .align 4 .u32 PAGE_ENTRIES = 1024;
.global .attribute(.managed) .align 4 .u32 PAGEFAULT;
.global .attribute(.managed) .align 1 .b8 storage[131072];
.global .attribute(.managed) .align 1 .b8 result[131072];
.global .attribute(.managed) .align 1 .b8 input[131072];
// _ZZ8mykerneliE4data has been demoted
.extern .shared .align 16 .b8 pt[];

.visible .entry _Z8mykerneli(
	.param .u32 _Z8mykerneli_param_0
)
{
	.reg .pred 	%p<44>;
	.reg .b16 	%rs<324>;
	.reg .b32 	%r<327>;
	.reg .b64 	%rd<36>;
	// demoted variable
	.shared .align 1 .b8 _ZZ8mykerneliE4data[32768];
	ld.param.u32 	%r118, [_Z8mykerneli_param_0];
	ld.global.u32 	%r1, [PAGE_ENTRIES];
	shl.b32 	%r119, %r1, 3;
	mov.u32 	%r120, pt;
	add.s32 	%r2, %r120, %r119;
	mov.b32 	%r121, 0;
	st.shared.u32 	[%r2], %r121;
	setp.lt.s32 	%p1, %r1, 1;
	@%p1 bra 	$L__BB0_12;
	and.b32  	%r3, %r1, 7;
	setp.lt.u32 	%p2, %r1, 8;
	mov.b32 	%r278, 0;
	@%p2 bra 	$L__BB0_4;
	and.b32  	%r278, %r1, 2147483640;
	mov.b32 	%r293, 0;
$L__BB0_3:
	.pragma "nounroll";
	shl.b32 	%r124, %r293, 5;
	shl.b32 	%r125, %r293, 2;
	add.s32 	%r127, %r120, %r125;
	st.shared.u32 	[%r127], %r124;
	shl.b32 	%r128, %r1, 2;
	add.s32 	%r129, %r127, %r128;
	mov.b32 	%r130, 0;
	st.shared.u32 	[%r129], %r130;
	add.s32 	%r131, %r124, 32;
	st.shared.u32 	[%r127+4], %r131;
	st.shared.u32 	[%r129+4], %r130;
	add.s32 	%r132, %r124, 64;
	st.shared.u32 	[%r127+8], %r132;
	st.shared.u32 	[%r129+8], %r130;
	add.s32 	%r133, %r124, 96;
	st.shared.u32 	[%r127+12], %r133;
	st.shared.u32 	[%r129+12], %r130;
	add.s32 	%r134, %r124, 128;
	st.shared.u32 	[%r127+16], %r134;
	st.shared.u32 	[%r129+16], %r130;
	add.s32 	%r135, %r124, 160;
	st.shared.u32 	[%r127+20], %r135;
	st.shared.u32 	[%r129+20], %r130;
	add.s32 	%r136, %r124, 192;
	st.shared.u32 	[%r127+24], %r136;
	st.shared.u32 	[%r129+24], %r130;
	add.s32 	%r137, %r124, 224;
	st.shared.u32 	[%r127+28], %r137;
	st.shared.u32 	[%r129+28], %r130;
	add.s32 	%r293, %r293, 8;
	setp.eq.s32 	%p3, %r293, %r278;
	@%p3 bra 	$L__BB0_4;
	bra.uni 	$L__BB0_3;
$L__BB0_4:
	setp.eq.s32 	%p4, %r3, 0;
	@%p4 bra 	$L__BB0_12;
	and.b32  	%r6, %r1, 3;
	setp.lt.u32 	%p5, %r3, 4;
	@%p5 bra 	$L__BB0_7;
	shl.b32 	%r138, %r278, 5;
	shl.b32 	%r139, %r278, 2;
	add.s32 	%r141, %r120, %r139;
	st.shared.u32 	[%r141], %r138;
	shl.b32 	%r142, %r1, 2;
	add.s32 	%r143, %r141, %r142;
	mov.b32 	%r144, 0;
	st.shared.u32 	[%r143], %r144;
	add.s32 	%r145, %r138, 32;
	st.shared.u32 	[%r141+4], %r145;
	st.shared.u32 	[%r143+4], %r144;
	add.s32 	%r146, %r138, 64;
	st.shared.u32 	[%r141+8], %r146;
	st.shared.u32 	[%r143+8], %r144;
	add.s32 	%r147, %r138, 96;
	st.shared.u32 	[%r141+12], %r147;
	st.shared.u32 	[%r143+12], %r144;
	add.s32 	%r278, %r278, 4;
$L__BB0_7:
	setp.eq.s32 	%p6, %r6, 0;
	@%p6 bra 	$L__BB0_12;
	setp.eq.s32 	%p7, %r6, 1;
	@%p7 bra 	$L__BB0_10;
	shl.b32 	%r148, %r278, 5;
	shl.b32 	%r149, %r278, 2;
	add.s32 	%r151, %r120, %r149;
	st.shared.u32 	[%r151], %r148;
	shl.b32 	%r152, %r1, 2;
	add.s32 	%r153, %r151, %r152;
	mov.b32 	%r154, 0;
	st.shared.u32 	[%r153], %r154;
	add.s32 	%r155, %r148, 32;
	st.shared.u32 	[%r151+4], %r155;
	st.shared.u32 	[%r153+4], %r154;
	add.s32 	%r278, %r278, 2;
$L__BB0_10:
	and.b32  	%r156, %r1, 1;
	setp.eq.b32 	%p8, %r156, 1;
	not.pred 	%p9, %p8;
	@%p9 bra 	$L__BB0_12;
	shl.b32 	%r157, %r278, 5;
	shl.b32 	%r158, %r278, 2;
	add.s32 	%r160, %r120, %r158;
	st.shared.u32 	[%r160], %r157;
	shl.b32 	%r161, %r1, 2;
	add.s32 	%r162, %r160, %r161;
	mov.b32 	%r163, 0;
	st.shared.u32 	[%r162], %r163;
$L__BB0_12:
	setp.lt.s32 	%p10, %r118, 1;
	ld.global.u32 	%r15, [PAGEFAULT];
	shl.b32 	%r164, %r1, 2;
	sub.s32 	%r12, %r2, %r164;
	@%p10 bra 	$L__BB0_28;
	setp.lt.s32 	%p11, %r1, 1;
	@%p11 bra 	$L__BB0_42;
	ld.shared.u32 	%r281, [%r2];
	mov.b32 	%r283, 0;
	mov.u64 	%rd10, input;
	mov.u64 	%rd13, storage;
$L__BB0_15:
	cvt.u64.u32 	%rd9, %r283;
	add.s64 	%rd11, %rd10, %rd9;
	ld.global.u8 	%rs1, [%rd11];
	shr.u32 	%r17, %r283, 5;
	setp.eq.s32 	%p14, %r281, -1;
	mov.b32 	%r292, -1;
	@%p14 bra 	$L__BB0_17;
	add.s32 	%r292, %r281, 1;
	st.shared.u32 	[%r2], %r292;
$L__BB0_17:
	mov.b32 	%r284, 0;
$L__BB0_18:
	shl.b32 	%r181, %r284, 2;
	add.s32 	%r20, %r120, %r181;
	ld.shared.u32 	%r183, [%r20];
	shr.u32 	%r184, %r183, 15;
	setp.eq.s32 	%p15, %r184, %r17;
	@%p15 bra 	$L__BB0_24;
	add.s32 	%r284, %r284, 1;
	setp.eq.s32 	%p16, %r284, %r1;
	@%p16 bra 	$L__BB0_20;
	bra.uni 	$L__BB0_18;
$L__BB0_20:
	add.s32 	%r15, %r15, 1;
	st.global.u32 	[PAGEFAULT], %r15;
	mov.b32 	%r286, 0;
	mov.b32 	%r285, -1;
	mov.u32 	%r287, %r286;
$L__BB0_21:
	shl.b32 	%r190, %r287, 2;
	add.s32 	%r191, %r12, %r190;
	ld.shared.u32 	%r28, [%r191];
	setp.eq.s32 	%p18, %r28, 0;
	mov.u32 	%r288, %r287;
	@%p18 bra 	$L__BB0_23;
	setp.lt.u32 	%p19, %r28, %r285;
	selp.b32 	%r286, %r287, %r286, %p19;
	min.u32 	%r285, %r28, %r285;
	add.s32 	%r287, %r287, 1;
	setp.ne.s32 	%p20, %r287, %r1;
	mov.u32 	%r288, %r286;
	@%p20 bra 	$L__BB0_21;
$L__BB0_23:
	shl.b32 	%r192, %r288, 2;
	add.s32 	%r194, %r120, %r192;
	ld.shared.u32 	%r195, [%r194];
	and.b32  	%r291, %r195, 32767;
	shr.u32 	%r196, %r195, 10;
	and.b32  	%r197, %r196, 4194272;
	and.b32  	%r198, %r283, 2147483616;
	mov.u32 	%r199, _ZZ8mykerneliE4data;
	add.s32 	%r200, %r199, %r291;
	ld.shared.u8 	%rs67, [%r200];
	cvt.u64.u32 	%rd12, %r197;
	add.s64 	%rd14, %rd13, %rd12;
	st.global.u8 	[%rd14], %rs67;
	cvt.u64.u32 	%rd15, %r198;
	add.s64 	%rd16, %rd13, %rd15;
	ld.global.u8 	%rs68, [%rd16];
	st.shared.u8 	[%r200], %rs68;
	ld.shared.u8 	%rs69, [%r200+1];
	st.global.u8 	[%rd14+1], %rs69;
	ld.global.u8 	%rs70, [%rd16+1];
	st.shared.u8 	[%r200+1], %rs70;
	ld.shared.u8 	%rs71, [%r200+2];
	st.global.u8 	[%rd14+2], %rs71;
	ld.global.u8 	%rs72, [%rd16+2];
	st.shared.u8 	[%r200+2], %rs72;
	ld.shared.u8 	%rs73, [%r200+3];
	st.global.u8 	[%rd14+3], %rs73;
	ld.global.u8 	%rs74, [%rd16+3];
	st.shared.u8 	[%r200+3], %rs74;
	ld.shared.u8 	%rs75, [%r200+4];
	st.global.u8 	[%rd14+4], %rs75;
	ld.global.u8 	%rs76, [%rd16+4];
	st.shared.u8 	[%r200+4], %rs76;
	ld.shared.u8 	%rs77, [%r200+5];
	st.global.u8 	[%rd14+5], %rs77;
	ld.global.u8 	%rs78, [%rd16+5];
	st.shared.u8 	[%r200+5], %rs78;
	ld.shared.u8 	%rs79, [%r200+6];
	st.global.u8 	[%rd14+6], %rs79;
	ld.global.u8 	%rs80, [%rd16+6];
	st.shared.u8 	[%r200+6], %rs80;
	ld.shared.u8 	%rs81, [%r200+7];
	st.global.u8 	[%rd14+7], %rs81;
	ld.global.u8 	%rs82, [%rd16+7];
	st.shared.u8 	[%r200+7], %rs82;
	ld.shared.u8 	%rs83, [%r200+8];
	st.global.u8 	[%rd14+8], %rs83;
	ld.global.u8 	%rs84, [%rd16+8];
	st.shared.u8 	[%r200+8], %rs84;
	ld.shared.u8 	%rs85, [%r200+9];
	st.global.u8 	[%rd14+9], %rs85;
	ld.global.u8 	%rs86, [%rd16+9];
	st.shared.u8 	[%r200+9], %rs86;
	ld.shared.u8 	%rs87, [%r200+10];
	st.global.u8 	[%rd14+10], %rs87;
	ld.global.u8 	%rs88, [%rd16+10];
	st.shared.u8 	[%r200+10], %rs88;
	ld.shared.u8 	%rs89, [%r200+11];
	st.global.u8 	[%rd14+11], %rs89;
	ld.global.u8 	%rs90, [%rd16+11];
	st.shared.u8 	[%r200+11], %rs90;
	ld.shared.u8 	%rs91, [%r200+12];
	st.global.u8 	[%rd14+12], %rs91;
	ld.global.u8 	%rs92, [%rd16+12];
	st.shared.u8 	[%r200+12], %rs92;
	ld.shared.u8 	%rs93, [%r200+13];
	st.global.u8 	[%rd14+13], %rs93;
	ld.global.u8 	%rs94, [%rd16+13];
	st.shared.u8 	[%r200+13], %rs94;
	ld.shared.u8 	%rs95, [%r200+14];
	st.global.u8 	[%rd14+14], %rs95;
	ld.global.u8 	%rs96, [%rd16+14];
	st.shared.u8 	[%r200+14], %rs96;
	ld.shared.u8 	%rs97, [%r200+15];
	st.global.u8 	[%rd14+15], %rs97;
	ld.global.u8 	%rs98, [%rd16+15];
	st.shared.u8 	[%r200+15], %rs98;
	ld.shared.u8 	%rs99, [%r200+16];
	st.global.u8 	[%rd14+16], %rs99;
	ld.global.u8 	%rs100, [%rd16+16];
	st.shared.u8 	[%r200+16], %rs100;
	ld.shared.u8 	%rs101, [%r200+17];
	st.global.u8 	[%rd14+17], %rs101;
	ld.global.u8 	%rs102, [%rd16+17];
	st.shared.u8 	[%r200+17], %rs102;
	ld.shared.u8 	%rs103, [%r200+18];
	st.global.u8 	[%rd14+18], %rs103;
	ld.global.u8 	%rs104, [%rd16+18];
	st.shared.u8 	[%r200+18], %rs104;
	ld.shared.u8 	%rs105, [%r200+19];
	st.global.u8 	[%rd14+19], %rs105;
	ld.global.u8 	%rs106, [%rd16+19];
	st.shared.u8 	[%r200+19], %rs106;
	ld.shared.u8 	%rs107, [%r200+20];
	st.global.u8 	[%rd14+20], %rs107;
	ld.global.u8 	%rs108, [%rd16+20];
	st.shared.u8 	[%r200+20], %rs108;
	ld.shared.u8 	%rs109, [%r200+21];
	st.global.u8 	[%rd14+21], %rs109;
	ld.global.u8 	%rs110, [%rd16+21];
	st.shared.u8 	[%r200+21], %rs110;
	ld.shared.u8 	%rs111, [%r200+22];
	st.global.u8 	[%rd14+22], %rs111;
	ld.global.u8 	%rs112, [%rd16+22];
	st.shared.u8 	[%r200+22], %rs112;
	ld.shared.u8 	%rs113, [%r200+23];
	st.global.u8 	[%rd14+23], %rs113;
	ld.global.u8 	%rs114, [%rd16+23];
	st.shared.u8 	[%r200+23], %rs114;
	ld.shared.u8 	%rs115, [%r200+24];
	st.global.u8 	[%rd14+24], %rs115;
	ld.global.u8 	%rs116, [%rd16+24];
	st.shared.u8 	[%r200+24], %rs116;
	ld.shared.u8 	%rs117, [%r200+25];
	st.global.u8 	[%rd14+25], %rs117;
	ld.global.u8 	%rs118, [%rd16+25];
	st.shared.u8 	[%r200+25], %rs118;
	ld.shared.u8 	%rs119, [%r200+26];
	st.global.u8 	[%rd14+26], %rs119;
	ld.global.u8 	%rs120, [%rd16+26];
	st.shared.u8 	[%r200+26], %rs120;
	ld.shared.u8 	%rs121, [%r200+27];
	st.global.u8 	[%rd14+27], %rs121;
	ld.global.u8 	%rs122, [%rd16+27];
	st.shared.u8 	[%r200+27], %rs122;
	ld.shared.u8 	%rs123, [%r200+28];
	st.global.u8 	[%rd14+28], %rs123;
	ld.global.u8 	%rs124, [%rd16+28];
	st.shared.u8 	[%r200+28], %rs124;
	ld.shared.u8 	%rs125, [%r200+29];
	st.global.u8 	[%rd14+29], %rs125;
	ld.global.u8 	%rs126, [%rd16+29];
	st.shared.u8 	[%r200+29], %rs126;
	ld.shared.u8 	%rs127, [%r200+30];
	st.global.u8 	[%rd14+30], %rs127;
	ld.global.u8 	%rs128, [%rd16+30];
	st.shared.u8 	[%r200+30], %rs128;
	ld.shared.u8 	%rs129, [%r200+31];
	st.global.u8 	[%rd14+31], %rs129;
	ld.global.u8 	%rs130, [%rd16+31];
	st.shared.u8 	[%r200+31], %rs130;
	shl.b32 	%r201, %r17, 15;
	or.b32  	%r202, %r291, %r201;
	st.shared.u32 	[%r194], %r202;
	ld.shared.u32 	%r281, [%r2];
	add.s32 	%r204, %r194, %r164;
	st.shared.u32 	[%r204], %r281;
	bra.uni 	$L__BB0_26;
$L__BB0_24:
	add.s32 	%r22, %r20, %r164;
	ld.shared.u32 	%r186, [%r22];
	setp.eq.s32 	%p17, %r186, 0;
	@%p17 bra 	$L__BB0_20;
	st.shared.u32 	[%r22], %r292;
	ld.shared.u32 	%r187, [%r20];
	and.b32  	%r291, %r187, 32767;
	mov.u32 	%r281, %r292;
$L__BB0_26:
	and.b32  	%r205, %r283, 31;
	add.s32 	%r206, %r291, %r205;
	mov.u32 	%r207, _ZZ8mykerneliE4data;
	add.s32 	%r208, %r207, %r206;
	st.shared.u8 	[%r208], %rs1;
	add.s32 	%r283, %r283, 1;
	setp.eq.s32 	%p21, %r283, %r118;
	@%p21 bra 	$L__BB0_28;
	bra.uni 	$L__BB0_15;
$L__BB0_27:
	st.global.u32 	[PAGEFAULT], %r15;
$L__BB0_28:
	setp.lt.s32 	%p22, %r1, 1;
	add.s32 	%r46, %r118, -9;
	@%p22 bra 	$L__BB0_56;
	ld.shared.u32 	%r295, [%r2];
	mov.u64 	%rd23, storage;
	mov.u32 	%r297, %r118;
$L__BB0_30:
	add.s32 	%r51, %r297, -1;
	shr.u32 	%r52, %r51, 5;
	setp.eq.s32 	%p25, %r295, -1;
	mov.b32 	%r305, -1;
	@%p25 bra 	$L__BB0_32;
	add.s32 	%r305, %r295, 1;
	st.shared.u32 	[%r2], %r305;
$L__BB0_32:
	mov.b32 	%r298, 0;
$L__BB0_33:
	shl.b32 	%r222, %r298, 2;
	add.s32 	%r55, %r120, %r222;
	ld.shared.u32 	%r224, [%r55];
	shr.u32 	%r225, %r224, 15;
	setp.eq.s32 	%p26, %r225, %r52;
	@%p26 bra 	$L__BB0_39;
	add.s32 	%r298, %r298, 1;
	setp.eq.s32 	%p27, %r298, %r1;
	@%p27 bra 	$L__BB0_35;
	bra.uni 	$L__BB0_33;
$L__BB0_35:
	add.s32 	%r15, %r15, 1;
	st.global.u32 	[PAGEFAULT], %r15;
	mov.b32 	%r300, 0;
	mov.b32 	%r299, -1;
	mov.u32 	%r301, %r300;
$L__BB0_36:
	shl.b32 	%r230, %r301, 2;
	add.s32 	%r231, %r12, %r230;
	ld.shared.u32 	%r62, [%r231];
	setp.eq.s32 	%p29, %r62, 0;
	mov.u32 	%r302, %r301;
	@%p29 bra 	$L__BB0_38;
	setp.lt.u32 	%p30, %r62, %r299;
	selp.b32 	%r300, %r301, %r300, %p30;
	min.u32 	%r299, %r62, %r299;
	add.s32 	%r301, %r301, 1;
	setp.ne.s32 	%p31, %r301, %r1;
	mov.u32 	%r302, %r300;
	@%p31 bra 	$L__BB0_36;
$L__BB0_38:
	shl.b32 	%r232, %r302, 2;
	add.s32 	%r234, %r120, %r232;
	ld.shared.u32 	%r235, [%r234];
	and.b32  	%r236, %r235, 32767;
	shr.u32 	%r237, %r235, 10;
	and.b32  	%r238, %r237, 4194272;
	and.b32  	%r239, %r51, -32;
	mov.u32 	%r240, _ZZ8mykerneliE4data;
	add.s32 	%r241, %r240, %r236;
	ld.shared.u8 	%rs195, [%r241];
	cvt.u64.u32 	%rd22, %r238;
	add.s64 	%rd24, %rd23, %rd22;
	st.global.u8 	[%rd24], %rs195;
	cvt.u64.u32 	%rd25, %r239;
	add.s64 	%rd26, %rd23, %rd25;
	ld.global.u8 	%rs196, [%rd26];
	st.shared.u8 	[%r241], %rs196;
	ld.shared.u8 	%rs197, [%r241+1];
	st.global.u8 	[%rd24+1], %rs197;
	ld.global.u8 	%rs198, [%rd26+1];
	st.shared.u8 	[%r241+1], %rs198;
	ld.shared.u8 	%rs199, [%r241+2];
	st.global.u8 	[%rd24+2], %rs199;
	ld.global.u8 	%rs200, [%rd26+2];
	st.shared.u8 	[%r241+2], %rs200;
	ld.shared.u8 	%rs201, [%r241+3];
	st.global.u8 	[%rd24+3], %rs201;
	ld.global.u8 	%rs202, [%rd26+3];
	st.shared.u8 	[%r241+3], %rs202;
	ld.shared.u8 	%rs203, [%r241+4];
	st.global.u8 	[%rd24+4], %rs203;
	ld.global.u8 	%rs204, [%rd26+4];
	st.shared.u8 	[%r241+4], %rs204;
	ld.shared.u8 	%rs205, [%r241+5];
	st.global.u8 	[%rd24+5], %rs205;
	ld.global.u8 	%rs206, [%rd26+5];
	st.shared.u8 	[%r241+5], %rs206;
	ld.shared.u8 	%rs207, [%r241+6];
	st.global.u8 	[%rd24+6], %rs207;
	ld.global.u8 	%rs208, [%rd26+6];
	st.shared.u8 	[%r241+6], %rs208;
	ld.shared.u8 	%rs209, [%r241+7];
	st.global.u8 	[%rd24+7], %rs209;
	ld.global.u8 	%rs210, [%rd26+7];
	st.shared.u8 	[%r241+7], %rs210;
	ld.shared.u8 	%rs211, [%r241+8];
	st.global.u8 	[%rd24+8], %rs211;
	ld.global.u8 	%rs212, [%rd26+8];
	st.shared.u8 	[%r241+8], %rs212;
	ld.shared.u8 	%rs213, [%r241+9];
	st.global.u8 	[%rd24+9], %rs213;
	ld.global.u8 	%rs214, [%rd26+9];
	st.shared.u8 	[%r241+9], %rs214;
	ld.shared.u8 	%rs215, [%r241+10];
	st.global.u8 	[%rd24+10], %rs215;
	ld.global.u8 	%rs216, [%rd26+10];
	st.shared.u8 	[%r241+10], %rs216;
	ld.shared.u8 	%rs217, [%r241+11];
	st.global.u8 	[%rd24+11], %rs217;
	ld.global.u8 	%rs218, [%rd26+11];
	st.shared.u8 	[%r241+11], %rs218;
	ld.shared.u8 	%rs219, [%r241+12];
	st.global.u8 	[%rd24+12], %rs219;
	ld.global.u8 	%rs220, [%rd26+12];
	st.shared.u8 	[%r241+12], %rs220;
	ld.shared.u8 	%rs221, [%r241+13];
	st.global.u8 	[%rd24+13], %rs221;
	ld.global.u8 	%rs222, [%rd26+13];
	st.shared.u8 	[%r241+13], %rs222;
	ld.shared.u8 	%rs223, [%r241+14];
	st.global.u8 	[%rd24+14], %rs223;
	ld.global.u8 	%rs224, [%rd26+14];
	st.shared.u8 	[%r241+14], %rs224;
	ld.shared.u8 	%rs225, [%r241+15];
	st.global.u8 	[%rd24+15], %rs225;
	ld.global.u8 	%rs226, [%rd26+15];
	st.shared.u8 	[%r241+15], %rs226;
	ld.shared.u8 	%rs227, [%r241+16];
	st.global.u8 	[%rd24+16], %rs227;
	ld.global.u8 	%rs228, [%rd26+16];
	st.shared.u8 	[%r241+16], %rs228;
	ld.shared.u8 	%rs229, [%r241+17];
	st.global.u8 	[%rd24+17], %rs229;
	ld.global.u8 	%rs230, [%rd26+17];
	st.shared.u8 	[%r241+17], %rs230;
	ld.shared.u8 	%rs231, [%r241+18];
	st.global.u8 	[%rd24+18], %rs231;
	ld.global.u8 	%rs232, [%rd26+18];
	st.shared.u8 	[%r241+18], %rs232;
	ld.shared.u8 	%rs233, [%r241+19];
	st.global.u8 	[%rd24+19], %rs233;
	ld.global.u8 	%rs234, [%rd26+19];
	st.shared.u8 	[%r241+19], %rs234;
	ld.shared.u8 	%rs235, [%r241+20];
	st.global.u8 	[%rd24+20], %rs235;
	ld.global.u8 	%rs236, [%rd26+20];
	st.shared.u8 	[%r241+20], %rs236;
	ld.shared.u8 	%rs237, [%r241+21];
	st.global.u8 	[%rd24+21], %rs237;
	ld.global.u8 	%rs238, [%rd26+21];
	st.shared.u8 	[%r241+21], %rs238;
	ld.shared.u8 	%rs239, [%r241+22];
	st.global.u8 	[%rd24+22], %rs239;
	ld.global.u8 	%rs240, [%rd26+22];
	st.shared.u8 	[%r241+22], %rs240;
	ld.shared.u8 	%rs241, [%r241+23];
	st.global.u8 	[%rd24+23], %rs241;
	ld.global.u8 	%rs242, [%rd26+23];
	st.shared.u8 	[%r241+23], %rs242;
	ld.shared.u8 	%rs243, [%r241+24];
	st.global.u8 	[%rd24+24], %rs243;
	ld.global.u8 	%rs244, [%rd26+24];
	st.shared.u8 	[%r241+24], %rs244;
	ld.shared.u8 	%rs245, [%r241+25];
	st.global.u8 	[%rd24+25], %rs245;
	ld.global.u8 	%rs246, [%rd26+25];
	st.shared.u8 	[%r241+25], %rs246;
	ld.shared.u8 	%rs247, [%r241+26];
	st.global.u8 	[%rd24+26], %rs247;
	ld.global.u8 	%rs248, [%rd26+26];
	st.shared.u8 	[%r241+26], %rs248;
	ld.shared.u8 	%rs249, [%r241+27];
	st.global.u8 	[%rd24+27], %rs249;
	ld.global.u8 	%rs250, [%rd26+27];
	st.shared.u8 	[%r241+27], %rs250;
	ld.shared.u8 	%rs251, [%r241+28];
	st.global.u8 	[%rd24+28], %rs251;
	ld.global.u8 	%rs252, [%rd26+28];
	st.shared.u8 	[%r241+28], %rs252;
	ld.shared.u8 	%rs253, [%r241+29];
	st.global.u8 	[%rd24+29], %rs253;
	ld.global.u8 	%rs254, [%rd26+29];
	st.shared.u8 	[%r241+29], %rs254;
	ld.shared.u8 	%rs255, [%r241+30];
	st.global.u8 	[%rd24+30], %rs255;
	ld.global.u8 	%rs256, [%rd26+30];
	st.shared.u8 	[%r241+30], %rs256;
	ld.shared.u8 	%rs257, [%r241+31];
	st.global.u8 	[%rd24+31], %rs257;
	ld.global.u8 	%rs258, [%rd26+31];
	st.shared.u8 	[%r241+31], %rs258;
	shl.b32 	%r242, %r52, 15;
	or.b32  	%r243, %r236, %r242;
	st.shared.u32 	[%r234], %r243;
	ld.shared.u32 	%r295, [%r2];
	add.s32 	%r245, %r234, %r164;
	st.shared.u32 	[%r245], %r295;
	bra.uni 	$L__BB0_41;
$L__BB0_39:
	add.s32 	%r57, %r55, %r164;
	ld.shared.u32 	%r227, [%r57];
	setp.eq.s32 	%p28, %r227, 0;
	@%p28 bra 	$L__BB0_35;
	st.shared.u32 	[%r57], %r305;
	mov.u32 	%r295, %r305;
$L__BB0_41:
	setp.gt.s32 	%p32, %r297, %r46;
	mov.u32 	%r297, %r51;
	@%p32 bra 	$L__BB0_30;
	bra.uni 	$L__BB0_47;
$L__BB0_42:
	ld.shared.u32 	%r308, [%r2];
	neg.s32 	%r306, %r118;
	add.s32 	%r15, %r15, %r118;
	mov.b32 	%r307, 0;
	mov.u64 	%rd35, input;
	mov.u64 	%rd5, storage;
	mov.u32 	%r309, %r307;
$L__BB0_43:
	ld.global.u8 	%rs2, [%rd35];
	setp.eq.s32 	%p12, %r308, -1;
	@%p12 bra 	$L__BB0_45;
	add.s32 	%r166, %r308, 1;
	st.shared.u32 	[%r2], %r166;
$L__BB0_45:
	ld.shared.u32 	%r167, [pt];
	and.b32  	%r168, %r167, 32767;
	shr.u32 	%r169, %r167, 10;
	and.b32  	%r170, %r169, 4194272;
	and.b32  	%r171, %r309, 2147483616;
	mov.u32 	%r172, _ZZ8mykerneliE4data;
	add.s32 	%r173, %r172, %r168;
	ld.shared.u8 	%rs3, [%r173];
	cvt.u64.u32 	%rd4, %r170;
	add.s64 	%rd6, %rd5, %rd4;
	st.global.u8 	[%rd6], %rs3;
	cvt.u64.u32 	%rd7, %r171;
	add.s64 	%rd8, %rd5, %rd7;
	ld.global.u8 	%rs4, [%rd8];
	st.shared.u8 	[%r173], %rs4;
	ld.shared.u8 	%rs5, [%r173+1];
	st.global.u8 	[%rd6+1], %rs5;
	ld.global.u8 	%rs6, [%rd8+1];
	st.shared.u8 	[%r173+1], %rs6;
	ld.shared.u8 	%rs7, [%r173+2];
	st.global.u8 	[%rd6+2], %rs7;
	ld.global.u8 	%rs8, [%rd8+2];
	st.shared.u8 	[%r173+2], %rs8;
	ld.shared.u8 	%rs9, [%r173+3];
	st.global.u8 	[%rd6+3], %rs9;
	ld.global.u8 	%rs10, [%rd8+3];
	st.shared.u8 	[%r173+3], %rs10;
	ld.shared.u8 	%rs11, [%r173+4];
	st.global.u8 	[%rd6+4], %rs11;
	ld.global.u8 	%rs12, [%rd8+4];
	st.shared.u8 	[%r173+4], %rs12;
	ld.shared.u8 	%rs13, [%r173+5];
	st.global.u8 	[%rd6+5], %rs13;
	ld.global.u8 	%rs14, [%rd8+5];
	st.shared.u8 	[%r173+5], %rs14;
	ld.shared.u8 	%rs15, [%r173+6];
	st.global.u8 	[%rd6+6], %rs15;
	ld.global.u8 	%rs16, [%rd8+6];
	st.shared.u8 	[%r173+6], %rs16;
	ld.shared.u8 	%rs17, [%r173+7];
	st.global.u8 	[%rd6+7], %rs17;
	ld.global.u8 	%rs18, [%rd8+7];
	st.shared.u8 	[%r173+7], %rs18;
	ld.shared.u8 	%rs19, [%r173+8];
	st.global.u8 	[%rd6+8], %rs19;
	ld.global.u8 	%rs20, [%rd8+8];
	st.shared.u8 	[%r173+8], %rs20;
	ld.shared.u8 	%rs21, [%r173+9];
	st.global.u8 	[%rd6+9], %rs21;
	ld.global.u8 	%rs22, [%rd8+9];
	st.shared.u8 	[%r173+9], %rs22;
	ld.shared.u8 	%rs23, [%r173+10];
	st.global.u8 	[%rd6+10], %rs23;
	ld.global.u8 	%rs24, [%rd8+10];
	st.shared.u8 	[%r173+10], %rs24;
	ld.shared.u8 	%rs25, [%r173+11];
	st.global.u8 	[%rd6+11], %rs25;
	ld.global.u8 	%rs26, [%rd8+11];
	st.shared.u8 	[%r173+11], %rs26;
	ld.shared.u8 	%rs27, [%r173+12];
	st.global.u8 	[%rd6+12], %rs27;
	ld.global.u8 	%rs28, [%rd8+12];
	st.shared.u8 	[%r173+12], %rs28;
	ld.shared.u8 	%rs29, [%r173+13];
	st.global.u8 	[%rd6+13], %rs29;
	ld.global.u8 	%rs30, [%rd8+13];
	st.shared.u8 	[%r173+13], %rs30;
	ld.shared.u8 	%rs31, [%r173+14];
	st.global.u8 	[%rd6+14], %rs31;
	ld.global.u8 	%rs32, [%rd8+14];
	st.shared.u8 	[%r173+14], %rs32;
	ld.shared.u8 	%rs33, [%r173+15];
	st.global.u8 	[%rd6+15], %rs33;
	ld.global.u8 	%rs34, [%rd8+15];
	st.shared.u8 	[%r173+15], %rs34;
	ld.shared.u8 	%rs35, [%r173+16];
	st.global.u8 	[%rd6+16], %rs35;
	ld.global.u8 	%rs36, [%rd8+16];
	st.shared.u8 	[%r173+16], %rs36;
	ld.shared.u8 	%rs37, [%r173+17];
	st.global.u8 	[%rd6+17], %rs37;
	ld.global.u8 	%rs38, [%rd8+17];
	st.shared.u8 	[%r173+17], %rs38;
	ld.shared.u8 	%rs39, [%r173+18];
	st.global.u8 	[%rd6+18], %rs39;
	ld.global.u8 	%rs40, [%rd8+18];
	st.shared.u8 	[%r173+18], %rs40;
	ld.shared.u8 	%rs41, [%r173+19];
	st.global.u8 	[%rd6+19], %rs41;
	ld.global.u8 	%rs42, [%rd8+19];
	st.shared.u8 	[%r173+19], %rs42;
	ld.shared.u8 	%rs43, [%r173+20];
	st.global.u8 	[%rd6+20], %rs43;
	ld.global.u8 	%rs44, [%rd8+20];
	st.shared.u8 	[%r173+20], %rs44;
	ld.shared.u8 	%rs45, [%r173+21];
	st.global.u8 	[%rd6+21], %rs45;
	ld.global.u8 	%rs46, [%rd8+21];
	st.shared.u8 	[%r173+21], %rs46;
	ld.shared.u8 	%rs47, [%r173+22];
	st.global.u8 	[%rd6+22], %rs47;
	ld.global.u8 	%rs48, [%rd8+22];
	st.shared.u8 	[%r173+22], %rs48;
	ld.shared.u8 	%rs49, [%r173+23];
	st.global.u8 	[%rd6+23], %rs49;
	ld.global.u8 	%rs50, [%rd8+23];
	st.shared.u8 	[%r173+23], %rs50;
	ld.shared.u8 	%rs51, [%r173+24];
	st.global.u8 	[%rd6+24], %rs51;
	ld.global.u8 	%rs52, [%rd8+24];
	st.shared.u8 	[%r173+24], %rs52;
	ld.shared.u8 	%rs53, [%r173+25];
	st.global.u8 	[%rd6+25], %rs53;
	ld.global.u8 	%rs54, [%rd8+25];
	st.shared.u8 	[%r173+25], %rs54;
	ld.shared.u8 	%rs55, [%r173+26];
	st.global.u8 	[%rd6+26], %rs55;
	ld.global.u8 	%rs56, [%rd8+26];
	st.shared.u8 	[%r173+26], %rs56;
	ld.shared.u8 	%rs57, [%r173+27];
	st.global.u8 	[%rd6+27], %rs57;
	ld.global.u8 	%rs58, [%rd8+27];
	st.shared.u8 	[%r173+27], %rs58;
	ld.shared.u8 	%rs59, [%r173+28];
	st.global.u8 	[%rd6+28], %rs59;
	ld.global.u8 	%rs60, [%rd8+28];
	st.shared.u8 	[%r173+28], %rs60;
	ld.shared.u8 	%rs61, [%r173+29];
	st.global.u8 	[%rd6+29], %rs61;
	ld.global.u8 	%rs62, [%rd8+29];
	st.shared.u8 	[%r173+29], %rs62;
	ld.shared.u8 	%rs63, [%r173+30];
	st.global.u8 	[%rd6+30], %rs63;
	ld.global.u8 	%rs64, [%rd8+30];
	st.shared.u8 	[%r173+30], %rs64;
	ld.shared.u8 	%rs65, [%r173+31];
	st.global.u8 	[%rd6+31], %rs65;
	ld.global.u8 	%rs66, [%rd8+31];
	st.shared.u8 	[%r173+31], %rs66;
	and.b32  	%r174, %r307, -32768;
	or.b32  	%r175, %r168, %r174;
	st.shared.u32 	[pt], %r175;
	ld.shared.u32 	%r308, [%r2];
	st.shared.u32 	[%r12], %r308;
	and.b32  	%r176, %r309, 31;
	add.s32 	%r177, %r173, %r176;
	st.shared.u8 	[%r177], %rs2;
	add.s32 	%r309, %r309, 1;
	add.s32 	%r307, %r307, 1024;
	add.s32 	%r306, %r306, 1;
	setp.eq.s32 	%p13, %r306, 0;
	add.s64 	%rd35, %rd35, 1;
	@%p13 bra 	$L__BB0_27;
	bra.uni 	$L__BB0_43;
$L__BB0_46:
	st.global.u32 	[PAGEFAULT], %r15;
$L__BB0_47:
	setp.lt.s32 	%p33, %r118, 1;
	@%p33 bra 	$L__BB0_67;
	ld.shared.u32 	%r315, [%r2];
	mov.b32 	%r317, 0;
	mov.u64 	%rd28, storage;
	mov.u64 	%rd33, result;
$L__BB0_49:
	shr.u32 	%r95, %r317, 5;
	setp.eq.s32 	%p34, %r315, -1;
	mov.b32 	%r318, -1;
	@%p34 bra 	$L__BB0_51;
	add.s32 	%r318, %r315, 1;
	st.shared.u32 	[%r2], %r318;
$L__BB0_51:
	setp.lt.s32 	%p35, %r1, 1;
	@%p35 bra 	$L__BB0_61;
	mov.b32 	%r319, 0;
$L__BB0_53:
	shl.b32 	%r249, %r319, 2;
	add.s32 	%r99, %r120, %r249;
	ld.shared.u32 	%r251, [%r99];
	shr.u32 	%r252, %r251, 15;
	setp.ne.s32 	%p36, %r252, %r95;
	@%p36 bra 	$L__BB0_60;
	add.s32 	%r100, %r99, %r164;
	ld.shared.u32 	%r254, [%r100];
	setp.eq.s32 	%p38, %r254, 0;
	@%p38 bra 	$L__BB0_61;
	st.shared.u32 	[%r100], %r318;
	ld.shared.u32 	%r255, [%r99];
	and.b32  	%r326, %r255, 32767;
	mov.u32 	%r315, %r318;
	bra.uni 	$L__BB0_66;
$L__BB0_56:
	ld.shared.u32 	%r313, [%r2];
	add.s32 	%r312, %r118, -1;
	shl.b32 	%r311, %r118, 10;
	mov.u64 	%rd18, storage;
$L__BB0_57:
	setp.eq.s32 	%p23, %r313, -1;
	@%p23 bra 	$L__BB0_59;
	add.s32 	%r209, %r313, 1;
	st.shared.u32 	[%r2], %r209;
$L__BB0_59:
	add.s32 	%r15, %r15, 1;
	ld.shared.u32 	%r210, [pt];
	and.b32  	%r211, %r210, 32767;
	shr.u32 	%r212, %r210, 10;
	and.b32  	%r213, %r212, 4194272;
	and.b32  	%r214, %r312, -32;
	mov.u32 	%r215, _ZZ8mykerneliE4data;
	add.s32 	%r216, %r215, %r211;
	ld.shared.u8 	%rs131, [%r216];
	cvt.u64.u32 	%rd17, %r213;
	add.s64 	%rd19, %rd18, %rd17;
	st.global.u8 	[%rd19], %rs131;
	cvt.u64.u32 	%rd20, %r214;
	add.s64 	%rd21, %rd18, %rd20;
	ld.global.u8 	%rs132, [%rd21];
	st.shared.u8 	[%r216], %rs132;
	ld.shared.u8 	%rs133, [%r216+1];
	st.global.u8 	[%rd19+1], %rs133;
	ld.global.u8 	%rs134, [%rd21+1];
	st.shared.u8 	[%r216+1], %rs134;
	ld.shared.u8 	%rs135, [%r216+2];
	st.global.u8 	[%rd19+2], %rs135;
	ld.global.u8 	%rs136, [%rd21+2];
	st.shared.u8 	[%r216+2], %rs136;
	ld.shared.u8 	%rs137, [%r216+3];
	st.global.u8 	[%rd19+3], %rs137;
	ld.global.u8 	%rs138, [%rd21+3];
	st.shared.u8 	[%r216+3], %rs138;
	ld.shared.u8 	%rs139, [%r216+4];
	st.global.u8 	[%rd19+4], %rs139;
	ld.global.u8 	%rs140, [%rd21+4];
	st.shared.u8 	[%r216+4], %rs140;
	ld.shared.u8 	%rs141, [%r216+5];
	st.global.u8 	[%rd19+5], %rs141;
	ld.global.u8 	%rs142, [%rd21+5];
	st.shared.u8 	[%r216+5], %rs142;
	ld.shared.u8 	%rs143, [%r216+6];
	st.global.u8 	[%rd19+6], %rs143;
	ld.global.u8 	%rs144, [%rd21+6];
	st.shared.u8 	[%r216+6], %rs144;
	ld.shared.u8 	%rs145, [%r216+7];
	st.global.u8 	[%rd19+7], %rs145;
	ld.global.u8 	%rs146, [%rd21+7];
	st.shared.u8 	[%r216+7], %rs146;
	ld.shared.u8 	%rs147, [%r216+8];
	st.global.u8 	[%rd19+8], %rs147;
	ld.global.u8 	%rs148, [%rd21+8];
	st.shared.u8 	[%r216+8], %rs148;
	ld.shared.u8 	%rs149, [%r216+9];
	st.global.u8 	[%rd19+9], %rs149;
	ld.global.u8 	%rs150, [%rd21+9];
	st.shared.u8 	[%r216+9], %rs150;
	ld.shared.u8 	%rs151, [%r216+10];
	st.global.u8 	[%rd19+10], %rs151;
	ld.global.u8 	%rs152, [%rd21+10];
	st.shared.u8 	[%r216+10], %rs152;
	ld.shared.u8 	%rs153, [%r216+11];
	st.global.u8 	[%rd19+11], %rs153;
	ld.global.u8 	%rs154, [%rd21+11];
	st.shared.u8 	[%r216+11], %rs154;
	ld.shared.u8 	%rs155, [%r216+12];
	st.global.u8 	[%rd19+12], %rs155;
	ld.global.u8 	%rs156, [%rd21+12];
	st.shared.u8 	[%r216+12], %rs156;
	ld.shared.u8 	%rs157, [%r216+13];
	st.global.u8 	[%rd19+13], %rs157;
	ld.global.u8 	%rs158, [%rd21+13];
	st.shared.u8 	[%r216+13], %rs158;
	ld.shared.u8 	%rs159, [%r216+14];
	st.global.u8 	[%rd19+14], %rs159;
	ld.global.u8 	%rs160, [%rd21+14];
	st.shared.u8 	[%r216+14], %rs160;
	ld.shared.u8 	%rs161, [%r216+15];
	st.global.u8 	[%rd19+15], %rs161;
	ld.global.u8 	%rs162, [%rd21+15];
	st.shared.u8 	[%r216+15], %rs162;
	ld.shared.u8 	%rs163, [%r216+16];
	st.global.u8 	[%rd19+16], %rs163;
	ld.global.u8 	%rs164, [%rd21+16];
	st.shared.u8 	[%r216+16], %rs164;
	ld.shared.u8 	%rs165, [%r216+17];
	st.global.u8 	[%rd19+17], %rs165;
	ld.global.u8 	%rs166, [%rd21+17];
	st.shared.u8 	[%r216+17], %rs166;
	ld.shared.u8 	%rs167, [%r216+18];
	st.global.u8 	[%rd19+18], %rs167;
	ld.global.u8 	%rs168, [%rd21+18];
	st.shared.u8 	[%r216+18], %rs168;
	ld.shared.u8 	%rs169, [%r216+19];
	st.global.u8 	[%rd19+19], %rs169;
	ld.global.u8 	%rs170, [%rd21+19];
	st.shared.u8 	[%r216+19], %rs170;
	ld.shared.u8 	%rs171, [%r216+20];
	st.global.u8 	[%rd19+20], %rs171;
	ld.global.u8 	%rs172, [%rd21+20];
	st.shared.u8 	[%r216+20], %rs172;
	ld.shared.u8 	%rs173, [%r216+21];
	st.global.u8 	[%rd19+21], %rs173;
	ld.global.u8 	%rs174, [%rd21+21];
	st.shared.u8 	[%r216+21], %rs174;
	ld.shared.u8 	%rs175, [%r216+22];
	st.global.u8 	[%rd19+22], %rs175;
	ld.global.u8 	%rs176, [%rd21+22];
	st.shared.u8 	[%r216+22], %rs176;
	ld.shared.u8 	%rs177, [%r216+23];
	st.global.u8 	[%rd19+23], %rs177;
	ld.global.u8 	%rs178, [%rd21+23];
	st.shared.u8 	[%r216+23], %rs178;
	ld.shared.u8 	%rs179, [%r216+24];
	st.global.u8 	[%rd19+24], %rs179;
	ld.global.u8 	%rs180, [%rd21+24];
	st.shared.u8 	[%r216+24], %rs180;
	ld.shared.u8 	%rs181, [%r216+25];
	st.global.u8 	[%rd19+25], %rs181;
	ld.global.u8 	%rs182, [%rd21+25];
	st.shared.u8 	[%r216+25], %rs182;
	ld.shared.u8 	%rs183, [%r216+26];
	st.global.u8 	[%rd19+26], %rs183;
	ld.global.u8 	%rs184, [%rd21+26];
	st.shared.u8 	[%r216+26], %rs184;
	ld.shared.u8 	%rs185, [%r216+27];
	st.global.u8 	[%rd19+27], %rs185;
	ld.global.u8 	%rs186, [%rd21+27];
	st.shared.u8 	[%r216+27], %rs186;
	ld.shared.u8 	%rs187, [%r216+28];
	st.global.u8 	[%rd19+28], %rs187;
	ld.global.u8 	%rs188, [%rd21+28];
	st.shared.u8 	[%r216+28], %rs188;
	ld.shared.u8 	%rs189, [%r216+29];
	st.global.u8 	[%rd19+29], %rs189;
	ld.global.u8 	%rs190, [%rd21+29];
	st.shared.u8 	[%r216+29], %rs190;
	ld.shared.u8 	%rs191, [%r216+30];
	st.global.u8 	[%rd19+30], %rs191;
	ld.global.u8 	%rs192, [%rd21+30];
	st.shared.u8 	[%r216+30], %rs192;
	ld.shared.u8 	%rs193, [%r216+31];
	st.global.u8 	[%rd19+31], %rs193;
	ld.global.u8 	%rs194, [%rd21+31];
	st.shared.u8 	[%r216+31], %rs194;
	add.s32 	%r311, %r311, -1024;
	and.b32  	%r217, %r311, -32768;
	or.b32  	%r218, %r211, %r217;
	st.shared.u32 	[pt], %r218;
	ld.shared.u32 	%r313, [%r2];
	st.shared.u32 	[%r12], %r313;
	add.s32 	%r91, %r312, -1;
	add.s32 	%r219, %r312, 1;
	setp.gt.s32 	%p24, %r219, %r46;
	mov.u32 	%r312, %r91;
	@%p24 bra 	$L__BB0_57;
	bra.uni 	$L__BB0_46;
$L__BB0_60:
	add.s32 	%r319, %r319, 1;
	setp.ne.s32 	%p37, %r319, %r1;
	@%p37 bra 	$L__BB0_53;
$L__BB0_61:
	setp.lt.s32 	%p39, %r1, 1;
	add.s32 	%r15, %r15, 1;
	st.global.u32 	[PAGEFAULT], %r15;
	mov.b32 	%r323, 0;
	@%p39 bra 	$L__BB0_65;
	mov.b32 	%r321, 0;
	mov.b32 	%r320, -1;
	mov.u32 	%r322, %r321;
$L__BB0_63:
	shl.b32 	%r259, %r322, 2;
	add.s32 	%r260, %r12, %r259;
	ld.shared.u32 	%r106, [%r260];
	setp.eq.s32 	%p40, %r106, 0;
	mov.u32 	%r323, %r322;
	@%p40 bra 	$L__BB0_65;
	setp.lt.u32 	%p41, %r106, %r320;
	selp.b32 	%r321, %r322, %r321, %p41;
	min.u32 	%r320, %r106, %r320;
	add.s32 	%r322, %r322, 1;
	setp.ne.s32 	%p42, %r322, %r1;
	mov.u32 	%r323, %r321;
	@%p42 bra 	$L__BB0_63;
$L__BB0_65:
	shl.b32 	%r261, %r323, 2;
	add.s32 	%r263, %r120, %r261;
	ld.shared.u32 	%r264, [%r263];
	and.b32  	%r326, %r264, 32767;
	shr.u32 	%r265, %r264, 10;
	and.b32  	%r266, %r265, 4194272;
	and.b32  	%r267, %r317, 2147483616;
	mov.u32 	%r268, _ZZ8mykerneliE4data;
	add.s32 	%r269, %r268, %r326;
	ld.shared.u8 	%rs259, [%r269];
	cvt.u64.u32 	%rd27, %r266;
	add.s64 	%rd29, %rd28, %rd27;
	st.global.u8 	[%rd29], %rs259;
	cvt.u64.u32 	%rd30, %r267;
	add.s64 	%rd31, %rd28, %rd30;
	ld.global.u8 	%rs260, [%rd31];
	st.shared.u8 	[%r269], %rs260;
	ld.shared.u8 	%rs261, [%r269+1];
	st.global.u8 	[%rd29+1], %rs261;
	ld.global.u8 	%rs262, [%rd31+1];
	st.shared.u8 	[%r269+1], %rs262;
	ld.shared.u8 	%rs263, [%r269+2];
	st.global.u8 	[%rd29+2], %rs263;
	ld.global.u8 	%rs264, [%rd31+2];
	st.shared.u8 	[%r269+2], %rs264;
	ld.shared.u8 	%rs265, [%r269+3];
	st.global.u8 	[%rd29+3], %rs265;
	ld.global.u8 	%rs266, [%rd31+3];
	st.shared.u8 	[%r269+3], %rs266;
	ld.shared.u8 	%rs267, [%r269+4];
	st.global.u8 	[%rd29+4], %rs267;
	ld.global.u8 	%rs268, [%rd31+4];
	st.shared.u8 	[%r269+4], %rs268;
	ld.shared.u8 	%rs269, [%r269+5];
	st.global.u8 	[%rd29+5], %rs269;
	ld.global.u8 	%rs270, [%rd31+5];
	st.shared.u8 	[%r269+5], %rs270;
	ld.shared.u8 	%rs271, [%r269+6];
	st.global.u8 	[%rd29+6], %rs271;
	ld.global.u8 	%rs272, [%rd31+6];
	st.shared.u8 	[%r269+6], %rs272;
	ld.shared.u8 	%rs273, [%r269+7];
	st.global.u8 	[%rd29+7], %rs273;
	ld.global.u8 	%rs274, [%rd31+7];
	st.shared.u8 	[%r269+7], %rs274;
	ld.shared.u8 	%rs275, [%r269+8];
	st.global.u8 	[%rd29+8], %rs275;
	ld.global.u8 	%rs276, [%rd31+8];
	st.shared.u8 	[%r269+8], %rs276;
	ld.shared.u8 	%rs277, [%r269+9];
	st.global.u8 	[%rd29+9], %rs277;
	ld.global.u8 	%rs278, [%rd31+9];
	st.shared.u8 	[%r269+9], %rs278;
	ld.shared.u8 	%rs279, [%r269+10];
	st.global.u8 	[%rd29+10], %rs279;
	ld.global.u8 	%rs280, [%rd31+10];
	st.shared.u8 	[%r269+10], %rs280;
	ld.shared.u8 	%rs281, [%r269+11];
	st.global.u8 	[%rd29+11], %rs281;
	ld.global.u8 	%rs282, [%rd31+11];
	st.shared.u8 	[%r269+11], %rs282;
	ld.shared.u8 	%rs283, [%r269+12];
	st.global.u8 	[%rd29+12], %rs283;
	ld.global.u8 	%rs284, [%rd31+12];
	st.shared.u8 	[%r269+12], %rs284;
	ld.shared.u8 	%rs285, [%r269+13];
	st.global.u8 	[%rd29+13], %rs285;
	ld.global.u8 	%rs286, [%rd31+13];
	st.shared.u8 	[%r269+13], %rs286;
	ld.shared.u8 	%rs287, [%r269+14];
	st.global.u8 	[%rd29+14], %rs287;
	ld.global.u8 	%rs288, [%rd31+14];
	st.shared.u8 	[%r269+14], %rs288;
	ld.shared.u8 	%rs289, [%r269+15];
	st.global.u8 	[%rd29+15], %rs289;
	ld.global.u8 	%rs290, [%rd31+15];
	st.shared.u8 	[%r269+15], %rs290;
	ld.shared.u8 	%rs291, [%r269+16];
	st.global.u8 	[%rd29+16], %rs291;
	ld.global.u8 	%rs292, [%rd31+16];
	st.shared.u8 	[%r269+16], %rs292;
	ld.shared.u8 	%rs293, [%r269+17];
	st.global.u8 	[%rd29+17], %rs293;
	ld.global.u8 	%rs294, [%rd31+17];
	st.shared.u8 	[%r269+17], %rs294;
	ld.shared.u8 	%rs295, [%r269+18];
	st.global.u8 	[%rd29+18], %rs295;
	ld.global.u8 	%rs296, [%rd31+18];
	st.shared.u8 	[%r269+18], %rs296;
	ld.shared.u8 	%rs297, [%r269+19];
	st.global.u8 	[%rd29+19], %rs297;
	ld.global.u8 	%rs298, [%rd31+19];
	st.shared.u8 	[%r269+19], %rs298;
	ld.shared.u8 	%rs299, [%r269+20];
	st.global.u8 	[%rd29+20], %rs299;
	ld.global.u8 	%rs300, [%rd31+20];
	st.shared.u8 	[%r269+20], %rs300;
	ld.shared.u8 	%rs301, [%r269+21];
	st.global.u8 	[%rd29+21], %rs301;
	ld.global.u8 	%rs302, [%rd31+21];
	st.shared.u8 	[%r269+21], %rs302;
	ld.shared.u8 	%rs303, [%r269+22];
	st.global.u8 	[%rd29+22], %rs303;
	ld.global.u8 	%rs304, [%rd31+22];
	st.shared.u8 	[%r269+22], %rs304;
	ld.shared.u8 	%rs305, [%r269+23];
	st.global.u8 	[%rd29+23], %rs305;
	ld.global.u8 	%rs306, [%rd31+23];
	st.shared.u8 	[%r269+23], %rs306;
	ld.shared.u8 	%rs307, [%r269+24];
	st.global.u8 	[%rd29+24], %rs307;
	ld.global.u8 	%rs308, [%rd31+24];
	st.shared.u8 	[%r269+24], %rs308;
	ld.shared.u8 	%rs309, [%r269+25];
	st.global.u8 	[%rd29+25], %rs309;
	ld.global.u8 	%rs310, [%rd31+25];
	st.shared.u8 	[%r269+25], %rs310;
	ld.shared.u8 	%rs311, [%r269+26];
	st.global.u8 	[%rd29+26], %rs311;
	ld.global.u8 	%rs312, [%rd31+26];
	st.shared.u8 	[%r269+26], %rs312;
	ld.shared.u8 	%rs313, [%r269+27];
	st.global.u8 	[%rd29+27], %rs313;
	ld.global.u8 	%rs314, [%rd31+27];
	st.shared.u8 	[%r269+27], %rs314;
	ld.shared.u8 	%rs315, [%r269+28];
	st.global.u8 	[%rd29+28], %rs315;
	ld.global.u8 	%rs316, [%rd31+28];
	st.shared.u8 	[%r269+28], %rs316;
	ld.shared.u8 	%rs317, [%r269+29];
	st.global.u8 	[%rd29+29], %rs317;
	ld.global.u8 	%rs318, [%rd31+29];
	st.shared.u8 	[%r269+29], %rs318;
	ld.shared.u8 	%rs319, [%r269+30];
	st.global.u8 	[%rd29+30], %rs319;
	ld.global.u8 	%rs320, [%rd31+30];
	st.shared.u8 	[%r269+30], %rs320;
	ld.shared.u8 	%rs321, [%r269+31];
	st.global.u8 	[%rd29+31], %rs321;
	ld.global.u8 	%rs322, [%rd31+31];
	st.shared.u8 	[%r269+31], %rs322;
	shl.b32 	%r270, %r95, 15;
	or.b32  	%r271, %r326, %r270;
	st.shared.u32 	[%r263], %r271;
	ld.shared.u32 	%r315, [%r2];
	add.s32 	%r273, %r263, %r164;
	st.shared.u32 	[%r273], %r315;
$L__BB0_66:
	and.b32  	%r274, %r317, 31;
	add.s32 	%r275, %r326, %r274;
	mov.u32 	%r276, _ZZ8mykerneliE4data;
	add.s32 	%r277, %r276, %r275;
	ld.shared.u8 	%rs323, [%r277];
	cvt.u64.u32 	%rd32, %r317;
	add.s64 	%rd34, %rd33, %rd32;
	st.global.u8 	[%rd34], %rs323;
	add.s32 	%r317, %r317, 1;
	setp.ne.s32 	%p43, %r317, %r118;
	@%p43 bra 	$L__BB0_49;
$L__BB0_67:
	ret;

}


// ===== COMPILED SASS (sm_100) =====

	.target	sm_100

	.elftype	@"ET_EXEC"


//--------------------- .note.nv.tkinfo           --------------------------
	.section	.note.nv.tkinfo,"",@"SHT_NOTE"
	.sectionflags	@"SHF_NOTE_NV_TKINFO"
	.tkinfo
        /*0018*/ 	.word	0x00000002
        /*0030*/ 	.string	""
        /*0030*/ 	.string	"ptxas"
        /*0030*/ 	.string	"Cuda compilation tools, release 13.0, V13.0.88"
        /*0030*/ 	.string	"Build cuda_13.0.r13.0/compiler.36424714_0"
        /*0030*/ 	.string	"-arch sm_100 -m 64 "



//--------------------- .note.nv.cuinfo           --------------------------
	.section	.note.nv.cuinfo,"",@"SHT_NOTE"
	.sectionflags	@"SHF_NOTE_NV_CUINFO"
        /*0018*/ 	.short	0x0002
        /*001a*/ 	.short	0x0064
        /*001c*/ 	.short	0x0082
	.zero		2


//--------------------- .nv.info                  --------------------------
	.section	.nv.info,"",@"SHT_CUDA_INFO"
	.align	4


	//----- nvinfo : EIATTR_REGCOUNT
	.align		4
        /*0000*/ 	.byte	0x04, 0x2f
        /*0002*/ 	.short	(.L_6 - .L_5)
	.align		4
.L_5:
        /*0004*/ 	.word	index@(_Z8mykerneli)
        /*0008*/ 	.word	0x00000020


	//----- nvinfo : EIATTR_FRAME_SIZE
	.align		4
.L_6:
        /*000c*/ 	.byte	0x04, 0x11
        /*000e*/ 	.short	(.L_8 - .L_7)
	.align		4
.L_7:
        /*0010*/ 	.word	index@(_Z8mykerneli)
        /*0014*/ 	.word	0x00000000


	//----- nvinfo : EIATTR_MIN_STACK_SIZE
	.align		4
.L_8:
        /*0018*/ 	.byte	0x04, 0x12
        /*001a*/ 	.short	(.L_10 - .L_9)
	.align		4
.L_9:
        /*001c*/ 	.word	index@(_Z8mykerneli)
        /*0020*/ 	.word	0x00000000
.L_10:


//--------------------- .nv.compat                --------------------------
	.section	.nv.compat,"",@"SHT_CUDA_COMPAT_INFO"
	.align	4
        /*0000*/ 	.byte	0x02, 0x09, 0x00, 0x00, 0x02, 0x02, 0x01, 0x00, 0x02, 0x05, 0x05, 0x00, 0x03, 0x07, 0x01, 0x01
        /*0010*/ 	.byte	0x02, 0x03, 0x00, 0x00, 0x02, 0x06, 0x01, 0x00, 0x04, 0x0b, 0x08, 0x00, 0x09, 0x00, 0x00, 0x00
        /*0020*/ 	.byte	0x00, 0x00, 0x00, 0x00


//--------------------- .nv.info._Z8mykerneli     --------------------------
	.section	.nv.info._Z8mykerneli,"",@"SHT_CUDA_INFO"
	.sectionflags	@""
	.align	4


	//----- nvinfo : EIATTR_CUDA_API_VERSION
	.align		4
        /*0000*/ 	.byte	0x04, 0x37
        /*0002*/ 	.short	(.L_12 - .L_11)
.L_11:
        /*0004*/ 	.word	0x00000082


	//----- nvinfo : EIATTR_KPARAM_INFO
	.align		4
.L_12:
        /*0008*/ 	.byte	0x04, 0x17
        /*000a*/ 	.short	(.L_14 - .L_13)
.L_13:
        /*000c*/ 	.word	0x00000000
        /*0010*/ 	.short	0x0000
        /*0012*/ 	.short	0x0000
        /*0014*/ 	.byte	0x00, 0xf0, 0x11, 0x00


	//----- nvinfo : EIATTR_SPARSE_MMA_MASK
	.align		4
.L_14:
        /*0018*/ 	.byte	0x03, 0x50
        /*001a*/ 	.short	0x0000


	//----- nvinfo : EIATTR_MAXREG_COUNT
	.align		4
        /*001c*/ 	.byte	0x03, 0x1b
        /*001e*/ 	.short	0x00ff


	//----- nvinfo : EIATTR_MERCURY_ISA_VERSION
	.align		4
        /*0020*/ 	.byte	0x03, 0x5f
        /*0022*/ 	.short	0x0101


	//----- nvinfo : EIATTR_VRC_CTA_INIT_COUNT
	.align		4
        /*0024*/ 	.byte	0x02, 0x4a
	.zero		1
	.zero		1


	//----- nvinfo : EIATTR_EXIT_INSTR_OFFSETS
	.align		4
        /*0028*/ 	.byte	0x04, 0x1c
        /*002a*/ 	.short	(.L_16 - .L_15)


	//   ....[0]....
.L_15:
        /*002c*/ 	.word	0x00003470


	//   ....[1]....
        /*0030*/ 	.word	0x00004190


	//----- nvinfo : EIATTR_CBANK_PARAM_SIZE
	.align		4
.L_16:
        /*0034*/ 	.byte	0x03, 0x19
        /*0036*/ 	.short	0x0004


	//----- nvinfo : EIATTR_PARAM_CBANK
	.align		4
        /*0038*/ 	.byte	0x04, 0x0a
        /*003a*/ 	.short	(.L_18 - .L_17)
	.align		4
.L_17:
        /*003c*/ 	.word	index@(.nv.constant0._Z8mykerneli)
        /*0040*/ 	.short	0x0380
        /*0042*/ 	.short	0x0004


	//----- nvinfo : EIATTR_SW_WAR
	.align		4
.L_18:
        /*0044*/ 	.byte	0x04, 0x36
        /*0046*/ 	.short	(.L_20 - .L_19)
.L_19:
        /*0048*/ 	.word	0x00000008
.L_20:


//--------------------- .nv.callgraph             --------------------------
	.section	.nv.callgraph,"",@"SHT_CUDA_CALLGRAPH"
	.align	4
	.sectionentsize	8
	.align		4
        /*0000*/ 	.word	0x00000000
	.align		4
        /*0004*/ 	.word	0xffffffff
	.align		4
        /*0008*/ 	.word	0x00000000
	.align		4
        /*000c*/ 	.word	0xfffffffe
	.align		4
        /*0010*/ 	.word	0x00000000
	.align		4
        /*0014*/ 	.word	0xfffffffd
	.align		4
        /*0018*/ 	.word	0x00000000
	.align		4
        /*001c*/ 	.word	0xfffffffc


//--------------------- .nv.constant4             --------------------------
	.section	.nv.constant4,"a",@progbits
	.align	8
	.align		8
.nv.constant4:
        /*0000*/ 	.dword	PAGE_ENTRIES
	.align		8
        /*0008*/ 	.dword	PAGEFAULT
	.align		8
        /*0010*/ 	.dword	storage
	.align		8
        /*0018*/ 	.dword	result
	.align		8
        /*0020*/ 	.dword	input


//--------------------- .text._Z8mykerneli        --------------------------
	.section	.text._Z8mykerneli,"ax",@progbits
	.align	128
        .global         _Z8mykerneli
        .type           _Z8mykerneli,@function
        .size           _Z8mykerneli,(.L_x_33 - _Z8mykerneli)
        .other          _Z8mykerneli,@"STO_CUDA_ENTRY STV_DEFAULT"
_Z8mykerneli:
.text._Z8mykerneli:
[----:B------:R-:W-:Y:S08]  /*0000*/  LDC R1, c[0x0][0x37c] ;  /* 0x0000df00ff017b82 */ /* 0x000ff00000000800 */
[----:B------:R-:W0:Y:S01]  /*0010*/  LDC.64 R2, c[0x4][RZ] ;  /* 0x01000000ff027b82 */ /* 0x000e220000000a00 */
[----:B------:R-:W0:Y:S02]  /*0020*/  LDCU.64 UR8, c[0x0][0x358] ;  /* 0x00006b00ff0877ac */ /* 0x000e240008000a00 */
[----:B0-----:R-:W2:Y:S01]  /*0030*/  LDG.E R0, desc[UR8][R2.64] ;  /* 0x0000000802007981 */ /* 0x001ea2000c1e1900 */
[----:B------:R-:W-:Y:S01]  /*0040*/  MOV R11, 0x400 ;  /* 0x00000400000b7802 */ /* 0x000fe20000000f00 */
[----:B------:R-:W0:Y:S04]  /*0050*/  S2R R10, SR_CgaCtaId ;  /* 0x00000000000a7919 */ /* 0x000e280000008800 */
[----:B------:R-:W-:-:S05]  /*0060*/  VIADD R7, R11, 0x8000 ;  /* 0x000080000b077836 */ /* 0x000fca0000000000 */
[----:B0-----:R-:W-:-:S05]  /*0070*/  LEA R7, R10, R7, 0x18 ;  /* 0x000000070a077211 */ /* 0x001fca00078ec0ff */
[C---:B--2---:R-:W-:Y:S01]  /*0080*/  IMAD R9, R0.reuse, 0x8, R7 ;  /* 0x0000000800097824 */ /* 0x044fe200078e0207 */
[----:B------:R-:W-:-:S04]  /*0090*/  ISETP.GE.AND P0, PT, R0, 0x1, PT ;  /* 0x000000010000780c */ /* 0x000fc80003f06270 */
[----:B------:R0:W-:Y:S09]  /*00a0*/  STS [R9], RZ ;  /* 0x000000ff09007388 */ /* 0x0001f20000000800 */
[----:B0-----:R-:W-:Y:S05]  /*00b0*/  @!P0 BRA `(.L_x_0) ;  /* 0x00000004002c8947 */ /* 0x001fea0003800000 */
[C---:B------:R-:W-:Y:S01]  /*00c0*/  ISETP.GE.U32.AND P2, PT, R0.reuse, 0x8, PT ;  /* 0x000000080000780c */ /* 0x040fe20003f46070 */
[----:B------:R-:W-:Y:S01]  /*00d0*/  IMAD.MOV.U32 R2, RZ, RZ, RZ ;  /* 0x000000ffff027224 */ /* 0x000fe200078e00ff */
[----:B------:R-:W-:-:S04]  /*00e0*/  LOP3.LUT R13, R0, 0x7, RZ, 0xc0, !PT ;  /* 0x00000007000d7812 */ /* 0x000fc800078ec0ff */
[----:B------:R-:W-:-:S07]  /*00f0*/  ISETP.NE.AND P1, PT, R13, RZ, PT ;  /* 0x000000ff0d00720c */ /* 0x000fce0003f25270 */
[----:B------:R-:W-:Y:S06]  /*0100*/  @!P2 BRA `(.L_x_1) ;  /* 0x00000000007ca947 */ /* 0x000fec0003800000 */
[----:B------:R-:W-:Y:S01]  /*0110*/  LOP3.LUT R2, R0, 0x7ffffff8, RZ, 0xc0, !PT ;  /* 0x7ffffff800027812 */ /* 0x000fe200078ec0ff */
[----:B------:R-:W-:-:S07]  /*0120*/  IMAD.MOV.U32 R3, RZ, RZ, RZ ;  /* 0x000000ffff037224 */ /* 0x000fce00078e00ff */
.L_x_2:
[C---:B-1----:R-:W-:Y:S02]  /*0130*/  IMAD R5, R3.reuse, 0x4, R7 ;  /* 0x0000000403057824 */ /* 0x042fe400078e0207 */
[----:B------:R-:W-:Y:S02]  /*0140*/  IMAD.SHL.U32 R4, R3, 0x20, RZ ;  /* 0x0000002003047824 */ /* 0x000fe400078e00ff */
[----:B------:R-:W-:Y:S02]  /*0150*/  IMAD R6, R0, 0x4, R5 ;  /* 0x0000000400067824 */ /* 0x000fe400078e0205 */
[C---:B------:R-:W-:Y:S01]  /*0160*/  VIADD R8, R4.reuse, 0x20 ;  /* 0x0000002004087836 */ /* 0x040fe20000000000 */
[----:B------:R0:W-:Y:S01]  /*0170*/  STS [R5], R4 ;  /* 0x0000000405007388 */ /* 0x0001e20000000800 */
[C---:B------:R-:W-:Y:S02]  /*0180*/  VIADD R12, R4.reuse, 0x40 ;  /* 0x00000040040c7836 */ /* 0x040fe40000000000 */
[C---:B------:R-:W-:Y:S01]  /*0190*/  VIADD R14, R4.reuse, 0x60 ;  /* 0x00000060040e7836 */ /* 0x040fe20000000000 */
[----:B------:R1:W-:Y:S01]  /*01a0*/  STS [R6], RZ ;  /* 0x000000ff06007388 */ /* 0x0003e20000000800 */
[----:B------:R-:W-:-:S02]  /*01b0*/  VIADD R16, R4, 0x80 ;  /* 0x0000008004107836 */ /* 0x000fc40000000000 */
[C---:B------:R-:W-:Y:S01]  /*01c0*/  VIADD R18, R4.reuse, 0xa0 ;  /* 0x000000a004127836 */ /* 0x040fe20000000000 */
[----:B------:R1:W-:Y:S01]  /*01d0*/  STS [R5+0x4], R8 ;  /* 0x0000040805007388 */ /* 0x0003e20000000800 */
[C---:B------:R-:W-:Y:S02]  /*01e0*/  VIADD R20, R4.reuse, 0xc0 ;  /* 0x000000c004147836 */ /* 0x040fe40000000000 */
[----:B0-----:R-:W-:Y:S01]  /*01f0*/  VIADD R4, R4, 0xe0 ;  /* 0x000000e004047836 */ /* 0x001fe20000000000 */
[----:B------:R1:W-:Y:S01]  /*0200*/  STS [R6+0x4], RZ ;  /* 0x000004ff06007388 */ /* 0x0003e20000000800 */
[----:B------:R-:W-:-:S03]  /*0210*/  VIADD R3, R3, 0x8 ;  /* 0x0000000803037836 */ /* 0x000fc60000000000 */
[----:B------:R1:W-:Y:S02]  /*0220*/  STS [R5+0x8], R12 ;  /* 0x0000080c05007388 */ /* 0x0003e40000000800 */
[----:B------:R-:W-:Y:S02]  /*0230*/  ISETP.NE.AND P2, PT, R3, R2, PT ;  /* 0x000000020300720c */ /* 0x000fe40003f45270 */
[----:B------:R1:W-:Y:S04]  /*0240*/  STS [R6+0x8], RZ ;  /* 0x000008ff06007388 */ /* 0x0003e80000000800 */
[----:B------:R1:W-:Y:S04]  /*0250*/  STS [R5+0xc], R14 ;  /* 0x00000c0e05007388 */ /* 0x0003e80000000800 */
        /* <DEDUP_REMOVED lines=8> */
[----:B------:R1:W-:Y:S01]  /*02e0*/  STS [R6+0x1c], RZ ;  /* 0x00001cff06007388 */ /* 0x0003e20000000800 */
[----:B------:R-:W-:Y:S05]  /*02f0*/  @P2 BRA `(.L_x_2) ;  /* 0xfffffffc008c2947 */ /* 0x000fea000383ffff */
.L_x_1:
[----:B------:R-:W-:Y:S05]  /*0300*/  @!P1 BRA `(.L_x_0) ;  /* 0x0000000000989947 */ /* 0x000fea0003800000 */
[----:B------:R-:W-:Y:S02]  /*0310*/  ISETP.GE.U32.AND P1, PT, R13, 0x4, PT ;  /* 0x000000040d00780c */ /* 0x000fe40003f26070 */
[----:B-1----:R-:W-:-:S04]  /*0320*/  LOP3.LUT R6, R0, 0x3, RZ, 0xc0, !PT ;  /* 0x0000000300067812 */ /* 0x002fc800078ec0ff */
[----:B------:R-:W-:-:S07]  /*0330*/  ISETP.NE.AND P2, PT, R6, RZ, PT ;  /* 0x000000ff0600720c */ /* 0x000fce0003f45270 */
[----:B------:R-:W-:Y:S06]  /*0340*/  @!P1 BRA `(.L_x_3) ;  /* 0x00000000003c9947 */ /* 0x000fec0003800000 */
[C---:B------:R-:W-:Y:S02]  /*0350*/  IMAD R4, R2.reuse, 0x4, R7 ;  /* 0x0000000402047824 */ /* 0x040fe400078e0207 */
[----:B------:R-:W-:Y:S02]  /*0360*/  IMAD.SHL.U32 R3, R2, 0x20, RZ ;  /* 0x0000002002037824 */ /* 0x000fe400078e00ff */
[----:B------:R-:W-:Y:S02]  /*0370*/  IMAD R5, R0, 0x4, R4 ;  /* 0x0000000400057824 */ /* 0x000fe400078e0204 */
[C---:B------:R-:W-:Y:S01]  /*0380*/  VIADD R13, R3.reuse, 0x20 ;  /* 0x00000020030d7836 */ /* 0x040fe20000000000 */
[----:B------:R0:W-:Y:S01]  /*0390*/  STS [R4], R3 ;  /* 0x0000000304007388 */ /* 0x0001e20000000800 */
[C---:B------:R-:W-:Y:S02]  /*03a0*/  VIADD R15, R3.reuse, 0x40 ;  /* 0x00000040030f7836 */ /* 0x040fe40000000000 */
[----:B------:R-:W-:Y:S01]  /*03b0*/  VIADD R17, R3, 0x60 ;  /* 0x0000006003117836 */ /* 0x000fe20000000000 */
[----:B------:R0:W-:Y:S01]  /*03c0*/  STS [R5], RZ ;  /* 0x000000ff05007388 */ /* 0x0001e20000000800 */
[----:B------:R-:W-:-:S03]  /*03d0*/  VIADD R2, R2, 0x4 ;  /* 0x0000000402027836 */ /* 0x000fc60000000000 */
[----:B------:R0:W-:Y:S04]  /*03e0*/  STS [R4+0x4], R13 ;  /* 0x0000040d04007388 */ /* 0x0001e80000000800 */
[----:B------:R0:W-:Y:S04]  /*03f0*/  STS [R5+0x4], RZ ;  /* 0x000004ff05007388 */ /* 0x0001e80000000800 */
[----:B------:R0:W-:Y:S04]  /*0400*/  STS [R4+0x8], R15 ;  /* 0x0000080f04007388 */ /* 0x0001e80000000800 */
[----:B------:R0:W-:Y:S04]  /*0410*/  STS [R5+0x8], RZ ;  /* 0x000008ff05007388 */ /* 0x0001e80000000800 */
[----:B------:R0:W-:Y:S04]  /*0420*/  STS [R4+0xc], R17 ;  /* 0x00000c1104007388 */ /* 0x0001e80000000800 */
[----:B------:R0:W-:Y:S02]  /*0430*/  STS [R5+0xc], RZ ;  /* 0x00000cff05007388 */ /* 0x0001e40000000800 */
.L_x_3:
[----:B------:R-:W-:Y:S05]  /*0440*/  @!P2 BRA `(.L_x_0) ;  /* 0x000000000048a947 */ /* 0x000fea0003800000 */
[----:B------:R-:W-:Y:S02]  /*0450*/  ISETP.NE.AND P1, PT, R6, 0x1, PT ;  /* 0x000000010600780c */ /* 0x000fe40003f25270 */
[----:B0-----:R-:W-:-:S04]  /*0460*/  LOP3.LUT R3, R0, 0x1, RZ, 0xc0, !PT ;  /* 0x0000000100037812 */ /* 0x001fc800078ec0ff */
[----:B------:R-:W-:-:S07]  /*0470*/  ISETP.NE.U32.AND P2, PT, R3, 0x1, PT ;  /* 0x000000010300780c */ /* 0x000fce0003f45070 */
[----:B------:R-:W-:Y:S06]  /*0480*/  @!P1 BRA `(.L_x_4) ;  /* 0x0000000000249947 */ /* 0x000fec0003800000 */
[C---:B------:R-:W-:Y:S02]  /*0490*/  IMAD R4, R2.reuse, 0x4, R7 ;  /* 0x0000000402047824 */ /* 0x040fe400078e0207 */
[C---:B------:R-:W-:Y:S02]  /*04a0*/  IMAD.SHL.U32 R3, R2.reuse, 0x20, RZ ;  /* 0x0000002002037824 */ /* 0x040fe400078e00ff */
[----:B------:R-:W-:Y:S01]  /*04b0*/  VIADD R2, R2, 0x2 ;  /* 0x0000000202027836 */ /* 0x000fe20000000000 */
[----:B------:R-:W-:Y:S01]  /*04c0*/  LEA R5, R0, R4, 0x2 ;  /* 0x0000000400057211 */ /* 0x000fe200078e10ff */
[----:B------:R-:W-:Y:S01]  /*04d0*/  VIADD R13, R3, 0x20 ;  /* 0x00000020030d7836 */ /* 0x000fe20000000000 */
[----:B------:R0:W-:Y:S04]  /*04e0*/  STS [R4], R3 ;  /* 0x0000000304007388 */ /* 0x0001e80000000800 */
[----:B------:R0:W-:Y:S04]  /*04f0*/  STS [R5], RZ ;  /* 0x000000ff05007388 */ /* 0x0001e80000000800 */
[----:B------:R0:W-:Y:S04]  /*0500*/  STS [R4+0x4], R13 ;  /* 0x0000040d04007388 */ /* 0x0001e80000000800 */
[----:B------:R0:W-:Y:S02]  /*0510*/  STS [R5+0x4], RZ ;  /* 0x000004ff05007388 */ /* 0x0001e40000000800 */
.L_x_4:
[C---:B0-----:R-:W-:Y:S02]  /*0520*/  @!P2 IMAD R3, R2.reuse, 0x4, R7 ;  /* 0x000000040203a824 */ /* 0x041fe400078e0207 */
[----:B------:R-:W-:Y:S02]  /*0530*/  @!P2 IMAD.SHL.U32 R2, R2, 0x20, RZ ;  /* 0x000000200202a824 */ /* 0x000fe400078e00ff */
[----:B------:R-:W-:-:S03]  /*0540*/  @!P2 IMAD R4, R0, 0x4, R3 ;  /* 0x000000040004a824 */ /* 0x000fc600078e0203 */
[----:B------:R2:W-:Y:S04]  /*0550*/  @!P2 STS [R3], R2 ;  /* 0x000000020300a388 */ /* 0x0005e80000000800 */
[----:B------:R2:W-:Y:S02]  /*0560*/  @!P2 STS [R4], RZ ;  /* 0x000000ff0400a388 */ /* 0x0005e40000000800 */
.L_x_0:
[----:B0-2---:R-:W1:Y:S01]  /*0570*/  LDC.64 R2, c[0x4][0x8] ;  /* 0x01000200ff027b82 */ /* 0x005e620000000a00 */
[----:B------:R-:W0:Y:S01]  /*0580*/  LDCU UR5, c[0x0][0x380] ;  /* 0x00007000ff0577ac */ /* 0x000e220008000800 */
[----:B-1----:R1:W5:Y:S01]  /*0590*/  LDG.E R6, desc[UR8][R2.64] ;  /* 0x0000000802067981 */ /* 0x002362000c1e1900 */
[----:B0-----:R-:W-:Y:S01]  /*05a0*/  UISETP.GE.AND UP0, UPT, UR5, 0x1, UPT ;  /* 0x000000010500788c */ /* 0x001fe2000bf06270 */
[----:B------:R-:W-:-:S08]  /*05b0*/  IMAD R8, R0, -0x4, R9 ;  /* 0xfffffffc00087824 */ /* 0x000fd000078e0209 */
[----:B-1----:R-:W-:Y:S05]  /*05c0*/  BRA.U !UP0, `(.L_x_5) ;  /* 0x0000001508e87547 */ /* 0x002fea000b800000 */
[----:B------:R-:W-:Y:S05]  /*05d0*/  @!P0 BRA `(.L_x_6) ;  /* 0x0000000c00488947 */ /* 0x000fea0003800000 */
[----:B------:R0:W1:Y:S01]  /*05e0*/  LDS R4, [R9] ;  /* 0x0000000009047984 */ /* 0x0000620000000800 */
[----:B------:R-:W-:-:S07]  /*05f0*/  IMAD.MOV.U32 R12, RZ, RZ, RZ ;  /* 0x000000ffff0c7224 */ /* 0x000fce00078e00ff */
.L_x_13:
[----:B------:R-:W2:Y:S02]  /*0600*/  LDCU.64 UR4, c[0x4][0x20] ;  /* 0x01000400ff0477ac */ /* 0x000ea40008000a00 */
[----:B--2---:R-:W-:-:S05]  /*0610*/  IADD3 R2, P0, PT, R12, UR4, RZ ;  /* 0x000000040c027c10 */ /* 0x004fca000ff1e0ff */
[----:B------:R-:W-:Y:S01]  /*0620*/  IMAD.X R3, RZ, RZ, UR5, P0 ;  /* 0x00000005ff037e24 */ /* 0x000fe200080e06ff */
[----:B-1----:R-:W-:Y:S01]  /*0630*/  ISETP.NE.AND P0, PT, R4, -0x1, PT ;  /* 0xffffffff0400780c */ /* 0x002fe20003f05270 */
[----:B------:R-:W-:Y:S01]  /*0640*/  IMAD.MOV.U32 R16, RZ, RZ, -0x1 ;  /* 0xffffffffff107424 */ /* 0x000fe200078e00ff */
[----:B------:R-:W-:Y:S02]  /*0650*/  LEA R10, R10, R11, 0x18 ;  /* 0x0000000b0a0a7211 */ /* 0x000fe400078ec0ff */
[----:B------:R-:W-:Y:S01]  /*0660*/  SHF.R.U32.HI R15, RZ, 0x5, R12 ;  /* 0x00000005ff0f7819 */ /* 0x000fe2000001160c */
[----:B-----5:R1:W5:Y:S01]  /*0670*/  LDG.E.U8 R13, desc[UR8][R2.64] ;  /* 0x00000008020d7981 */ /* 0x020362000c1e1100 */
[----:B------:R-:W-:-:S07]  /*0680*/  IMAD.MOV.U32 R5, RZ, RZ, R7 ;  /* 0x000000ffff057224 */ /* 0x000fce00078e0007 */
[----:B------:R-:W-:-:S05]  /*0690*/  @P0 VIADD R16, R4, 0x1 ;  /* 0x0000000104100836 */ /* 0x000fca0000000000 */
[----:B------:R-:W-:Y:S04]  /*06a0*/  @P0 STS [R9], R16 ;  /* 0x0000001009000388 */ /* 0x000fe80000000800 */
[----:B------:R-:W2:Y:S02]  /*06b0*/  LDS R4, [R10+0x8000] ;  /* 0x008000000a047984 */ /* 0x000ea40000000800 */
[----:B--2---:R-:W-:-:S04]  /*06c0*/  SHF.R.U32.HI R4, RZ, 0xf, R4 ;  /* 0x0000000fff047819 */ /* 0x004fc80000011604 */
[----:B------:R-:W-:-:S13]  /*06d0*/  ISETP.NE.AND P0, PT, R4, R15, PT ;  /* 0x0000000f0400720c */ /* 0x000fda0003f05270 */
[----:B-1----:R-:W-:Y:S05]  /*06e0*/  @!P0 BRA `(.L_x_7) ;  /* 0x0000000000248947 */ /* 0x002fea0003800000 */
[----:B------:R-:W-:-:S07]  /*06f0*/  IMAD.MOV.U32 R2, RZ, RZ, RZ ;  /* 0x000000ffff027224 */ /* 0x000fce00078e00ff */
.L_x_9:
[----:B------:R-:W-:-:S05]  /*0700*/  VIADD R2, R2, 0x1 ;  /* 0x0000000102027836 */ /* 0x000fca0000000000 */
[----:B------:R-:W-:-:S13]  /*0710*/  ISETP.NE.AND P0, PT, R2, R0, PT ;  /* 0x000000000200720c */ /* 0x000fda0003f05270 */
[----:B------:R-:W-:Y:S05]  /*0720*/  @!P0 BRA `(.L_x_8) ;  /* 0x0000000000348947 */ /* 0x000fea0003800000 */
[----:B------:R-:W-:-:S05]  /*0730*/  IMAD R5, R2, 0x4, R7 ;  /* 0x0000000402057824 */ /* 0x000fca00078e0207 */
[----:B------:R-:W1:Y:S02]  /*0740*/  LDS R3, [R5] ;  /* 0x0000000005037984 */ /* 0x000e640000000800 */
[----:B-1----:R-:W-:-:S04]  /*0750*/  SHF.R.U32.HI R4, RZ, 0xf, R3 ;  /* 0x0000000fff047819 */ /* 0x002fc80000011603 */
[----:B------:R-:W-:-:S13]  /*0760*/  ISETP.NE.AND P0, PT, R4, R15, PT ;  /* 0x0000000f0400720c */ /* 0x000fda0003f05270 */
[----:B------:R-:W-:Y:S05]  /*0770*/  @P0 BRA `(.L_x_9) ;  /* 0xfffffffc00e00947 */ /* 0x000fea000383ffff */
.L_x_7:
[----:B------:R-:W-:-:S05]  /*0780*/  IMAD R3, R0, 0x4, R5 ;  /* 0x0000000400037824 */ /* 0x000fca00078e0205 */
[----:B------:R-:W1:Y:S02]  /*0790*/  LDS R2, [R3] ;  /* 0x0000000003027984 */ /* 0x000e640000000800 */
[----:B-1----:R-:W-:-:S13]  /*07a0*/  ISETP.NE.AND P0, PT, R2, RZ, PT ;  /* 0x000000ff0200720c */ /* 0x002fda0003f05270 */
[----:B------:R-:W-:Y:S01]  /*07b0*/  @P0 STS [R3], R16 ;  /* 0x0000001003000388 */ /* 0x000fe20000000800 */
[----:B------:R-:W-:-:S03]  /*07c0*/  @P0 IMAD.MOV.U32 R4, RZ, RZ, R16 ;  /* 0x000000ffff040224 */ /* 0x000fc600078e0010 */
[----:B------:R-:W1:Y:S02]  /*07d0*/  @P0 LDS R14, [R5] ;  /* 0x00000000050e0984 */ /* 0x000e640000000800 */
[----:B-1----:R-:W-:Y:S01]  /*07e0*/  @P0 LOP3.LUT R14, R14, 0x7fff, RZ, 0xc0, !PT ;  /* 0x00007fff0e0e0812 */ /* 0x002fe200078ec0ff */
[----:B------:R-:W-:Y:S06]  /*07f0*/  @P0 BRA `(.L_x_10) ;  /* 0x0000000800940947 */ /* 0x000fec0003800000 */
.L_x_8:
[----:B------:R-:W1:Y:S01]  /*0800*/  LDC.64 R2, c[0x4][0x8] ;  /* 0x01000200ff027b82 */ /* 0x000e620000000a00 */
[----:B------:R-:W-:Y:S02]  /*0810*/  VIADD R6, R6, 0x1 ;  /* 0x0000000106067836 */ /* 0x000fe40000000000 */
[----:B------:R-:W-:Y:S02]  /*0820*/  IMAD.MOV.U32 R4, RZ, RZ, RZ ;  /* 0x000000ffff047224 */ /* 0x000fe400078e00ff */
[----:B------:R-:W-:Y:S02]  /*0830*/  IMAD.MOV.U32 R5, RZ, RZ, -0x1 ;  /* 0xffffffffff057424 */ /* 0x000fe400078e00ff */
[----:B------:R-:W-:Y:S01]  /*0840*/  IMAD.MOV.U32 R11, RZ, RZ, RZ ;  /* 0x000000ffff0b7224 */ /* 0x000fe200078e00ff */
[----:B-1----:R1:W-:Y:S06]  /*0850*/  STG.E desc[UR8][R2.64], R6 ;  /* 0x0000000602007986 */ /* 0x0023ec000c101908 */
.L_x_12:
[----:B-1----:R-:W-:-:S06]  /*0860*/  LEA R2, R11, R8, 0x2 ;  /* 0x000000080b027211 */ /* 0x002fcc00078e10ff */
[----:B------:R-:W1:Y:S02]  /*0870*/  LDS R2, [R2] ;  /* 0x0000000002027984 */ /* 0x000e640000000800 */
[----:B-1----:R-:W-:-:S13]  /*0880*/  ISETP.NE.AND P0, PT, R2, RZ, PT ;  /* 0x000000ff0200720c */ /* 0x002fda0003f05270 */
[----:B------:R-:W-:Y:S05]  /*0890*/  @!P0 BRA `(.L_x_11) ;  /* 0x00000000001c8947 */ /* 0x000fea0003800000 */
[CC--:B------:R-:W-:Y:S02]  /*08a0*/  ISETP.GE.U32.AND P0, PT, R2.reuse, R5.reuse, PT ;  /* 0x000000050200720c */ /* 0x0c0fe40003f06070 */
[----:B------:R-:W-:Y:S02]  /*08b0*/  VIMNMX.U32 R5, PT, PT, R2, R5, PT ;  /* 0x0000000502057248 */ /* 0x000fe40003fe0000 */
[C---:B------:R-:W-:Y:S01]  /*08c0*/  SEL R4, R11.reuse, R4, !P0 ;  /* 0x000000040b047207 */ /* 0x040fe20004000000 */
[----:B------:R-:W-:-:S05]  /*08d0*/  VIADD R11, R11, 0x1 ;  /* 0x000000010b0b7836 */ /* 0x000fca0000000000 */
[----:B------:R-:W-:-:S13]  /*08e0*/  ISETP.NE.AND P0, PT, R11, R0, PT ;  /* 0x000000000b00720c */ /* 0x000fda0003f05270 */
[----:B------:R-:W-:Y:S05]  /*08f0*/  @P0 BRA `(.L_x_12) ;  /* 0xfffffffc00d80947 */ /* 0x000fea000383ffff */
[----:B------:R-:W-:-:S07]  /*0900*/  IMAD.MOV.U32 R11, RZ, RZ, R4 ;  /* 0x000000ffff0b7224 */ /* 0x000fce00078e0004 */
.L_x_11:
[----:B------:R-:W-:Y:S01]  /*0910*/  IMAD R11, R11, 0x4, R7 ;  /* 0x000000040b0b7824 */ /* 0x000fe200078e0207 */
[----:B------:R-:W1:Y:S01]  /*0920*/  S2R R4, SR_CgaCtaId ;  /* 0x0000000000047919 */ /* 0x000e620000008800 */
[----:B------:R-:W-:Y:S01]  /*0930*/  MOV R3, 0x400 ;  /* 0x0000040000037802 */ /* 0x000fe20000000f00 */
[----:B------:R-:W2:Y:S02]  /*0940*/  LDCU.64 UR4, c[0x4][0x10] ;  /* 0x01000200ff0477ac */ /* 0x000ea40008000a00 */
[----:B------:R-:W3:Y:S01]  /*0950*/  LDS R2, [R11] ;  /* 0x000000000b027984 */ /* 0x000ee20000000800 */
[----:B-1----:R-:W-:Y:S02]  /*0960*/  LEA R3, R4, R3, 0x18 ;  /* 0x0000000304037211 */ /* 0x002fe400078ec0ff */
[----:B------:R-:W-:-:S04]  /*0970*/  LOP3.LUT R4, R12, 0x7fffffe0, RZ, 0xc0, !PT ;  /* 0x7fffffe00c047812 */ /* 0x000fc800078ec0ff */
[----:B--2---:R-:W-:-:S05]  /*0980*/  IADD3 R4, P1, PT, R4, UR4, RZ ;  /* 0x0000000404047c10 */ /* 0x004fca000ff3e0ff */
[----:B------:R-:W-:Y:S01]  /*0990*/  IMAD.X R5, RZ, RZ, UR5, P1 ;  /* 0x00000005ff057e24 */ /* 0x000fe200088e06ff */
[----:B---3--:R-:W-:Y:S02]  /*09a0*/  LOP3.LUT R14, R2, 0x7fff, RZ, 0xc0, !PT ;  /* 0x00007fff020e7812 */ /* 0x008fe400078ec0ff */
[----:B------:R-:W-:-:S03]  /*09b0*/  SHF.R.U32.HI R2, RZ, 0xa, R2 ;  /* 0x0000000aff027819 */ /* 0x000fc60000011602 */
[----:B------:R-:W-:Y:S01]  /*09c0*/  IMAD.IADD R10, R14, 0x1, R3 ;  /* 0x000000010e0a7824 */ /* 0x000fe200078e0203 */
[----:B------:R-:W-:-:S04]  /*09d0*/  LOP3.LUT R2, R2, 0x3fffe0, RZ, 0xc0, !PT ;  /* 0x003fffe002027812 */ /* 0x000fc800078ec0ff */
[----:B------:R-:W1:Y:S01]  /*09e0*/  LDS.U8 R23, [R10] ;  /* 0x000000000a177984 */ /* 0x000e620000000000 */
[----:B------:R-:W-:-:S03]  /*09f0*/  IADD3 R2, P0, PT, R2, UR4, RZ ;  /* 0x0000000402027c10 */ /* 0x000fc6000ff1e0ff */
[----:B------:R-:W2:Y:S02]  /*0a00*/  LDS.U8 R25, [R10+0x1] ;  /* 0x000001000a197984 */ /* 0x000ea40000000000 */
[----:B------:R-:W-:Y:S02]  /*0a10*/  IMAD.X R3, RZ, RZ, UR5, P0 ;  /* 0x00000005ff037e24 */ /* 0x000fe400080e06ff */
[----:B------:R-:W3:Y:S04]  /*0a20*/  LDS.U8 R27, [R10+0x2] ;  /* 0x000002000a1b7984 */ /* 0x000ee80000000000 */
[----:B------:R-:W4:Y:S04]  /*0a30*/  LDS.U8 R19, [R10+0x3] ;  /* 0x000003000a137984 */ /* 0x000f280000000000 */
[----:B------:R-:W0:Y:S04]  /*0a40*/  LDS.U8 R20, [R10+0x4] ;  /* 0x000004000a147984 */ /* 0x000e280000000000 */
[----:B------:R-:W0:Y:S04]  /*0a50*/  LDS.U8 R22, [R10+0x5] ;  /* 0x000005000a167984 */ /* 0x000e280000000000 */
[----:B------:R-:W0:Y:S04]  /*0a60*/  LDS.U8 R24, [R10+0x6] ;  /* 0x000006000a187984 */ /* 0x000e280000000000 */
[----:B------:R-:W0:Y:S04]  /*0a70*/  LDS.U8 R17, [R10+0x7] ;  /* 0x000007000a117984 */ /* 0x000e280000000000 */
[----:B------:R-:W0:Y:S04]  /*0a80*/  LDS.U8 R18, [R10+0x8] ;  /* 0x000008000a127984 */ /* 0x000e280000000000 */
[----:B------:R-:W0:Y:S04]  /*0a90*/  LDS.U8 R28, [R10+0x9] ;  /* 0x000009000a1c7984 */ /* 0x000e280000000000 */
[----:B-1----:R-:W-:Y:S04]  /*0aa0*/  STG.E.U8 desc[UR8][R2.64], R23 ;  /* 0x0000001702007986 */ /* 0x002fe8000c101108 */
[----:B------:R-:W4:Y:S04]  /*0ab0*/  LDG.E.U8 R26, desc[UR8][R4.64] ;  /* 0x00000008041a7981 */ /* 0x000f28000c1e1100 */
[----:B--2---:R-:W-:Y:S04]  /*0ac0*/  STG.E.U8 desc[UR8][R2.64+0x1], R25 ;  /* 0x0000011902007986 */ /* 0x004fe8000c101108 */
[----:B------:R-:W2:Y:S04]  /*0ad0*/  LDG.E.U8 R29, desc[UR8][R4.64+0x1] ;  /* 0x00000108041d7981 */ /* 0x000ea8000c1e1100 */
[----:B---3--:R-:W-:Y:S04]  /*0ae0*/  STG.E.U8 desc[UR8][R2.64+0x2], R27 ;  /* 0x0000021b02007986 */ /* 0x008fe8000c101108 */
[----:B------:R-:W3:Y:S04]  /*0af0*/  LDG.E.U8 R16, desc[UR8][R4.64+0x2] ;  /* 0x0000020804107981 */ /* 0x000ee8000c1e1100 */
[----:B----4-:R1:W-:Y:S04]  /*0b00*/  STG.E.U8 desc[UR8][R2.64+0x3], R19 ;  /* 0x0000031302007986 */ /* 0x0103e8000c101108 */
[----:B-1----:R-:W4:Y:S04]  /*0b10*/  LDG.E.U8 R19, desc[UR8][R4.64+0x3] ;  /* 0x0000030804137981 */ /* 0x002f28000c1e1100 */
[----:B0-----:R-:W-:Y:S04]  /*0b20*/  STG.E.U8 desc[UR8][R2.64+0x4], R20 ;  /* 0x0000041402007986 */ /* 0x001fe8000c101108 */
[----:B------:R-:W4:Y:S04]  /*0b30*/  LDG.E.U8 R21, desc[UR8][R4.64+0x4] ;  /* 0x0000040804157981 */ /* 0x000f28000c1e1100 */
[----:B------:R-:W-:Y:S04]  /*0b40*/  STG.E.U8 desc[UR8][R2.64+0x5], R22 ;  /* 0x0000051602007986 */ /* 0x000fe8000c101108 */
[----:B------:R-:W4:Y:S04]  /*0b50*/  LDG.E.U8 R23, desc[UR8][R4.64+0x5] ;  /* 0x0000050804177981 */ /* 0x000f28000c1e1100 */
[----:B------:R-:W-:Y:S04]  /*0b60*/  STG.E.U8 desc[UR8][R2.64+0x6], R24 ;  /* 0x0000061802007986 */ /* 0x000fe8000c101108 */
[----:B------:R-:W4:Y:S04]  /*0b70*/  LDG.E.U8 R25, desc[UR8][R4.64+0x6] ;  /* 0x0000060804197981 */ /* 0x000f28000c1e1100 */
[----:B------:R0:W-:Y:S04]  /*0b80*/  STG.E.U8 desc[UR8][R2.64+0x7], R17 ;  /* 0x0000071102007986 */ /* 0x0001e8000c101108 */
[----:B------:R-:W4:Y:S04]  /*0b90*/  LDG.E.U8 R27, desc[UR8][R4.64+0x7] ;  /* 0x00000708041b7981 */ /* 0x000f28000c1e1100 */
[----:B------:R-:W-:Y:S04]  /*0ba0*/  STG.E.U8 desc[UR8][R2.64+0x8], R18 ;  /* 0x0000081202007986 */ /* 0x000fe8000c101108 */
[----:B0-----:R-:W4:Y:S04]  /*0bb0*/  LDG.E.U8 R17, desc[UR8][R4.64+0x8] ;  /* 0x0000080804117981 */ /* 0x001f28000c1e1100 */
[----:B------:R-:W-:Y:S04]  /*0bc0*/  STG.E.U8 desc[UR8][R2.64+0x9], R28 ;  /* 0x0000091c02007986 */ /* 0x000fe8000c101108 */
[----:B------:R-:W4:Y:S04]  /*0bd0*/  LDG.E.U8 R20, desc[UR8][R4.64+0x9] ;  /* 0x0000090804147981 */ /* 0x000f28000c1e1100 */
[----:B------:R-:W0:Y:S04]  /*0be0*/  LDS.U8 R22, [R10+0xa] ;  /* 0x00000a000a167984 */ /* 0x000e280000000000 */
[----:B------:R-:W1:Y:S04]  /*0bf0*/  LDS.U8 R24, [R10+0xb] ;  /* 0x00000b000a187984 */ /* 0x000e680000000000 */
[----:B------:R-:W-:Y:S04]  /*0c00*/  LDS.U8 R18, [R10+0xd] ;  /* 0x00000d000a127984 */ /* 0x000fe80000000000 */
[----:B------:R-:W-:Y:S04]  /*0c10*/  LDS.U8 R28, [R10+0xe] ;  /* 0x00000e000a1c7984 */ /* 0x000fe80000000000 */
[----:B0-----:R-:W-:Y:S04]  /*0c20*/  STG.E.U8 desc[UR8][R2.64+0xa], R22 ;  /* 0x00000a1602007986 */ /* 0x001fe8000c101108 */
[----:B------:R-:W-:Y:S04]  /*0c30*/  STS.U8 [R10], R26 ;  /* 0x0000001a0a007388 */ /* 0x000fe80000000000 */
[----:B------:R-:W-:Y:S04]  /*0c40*/  LDS.U8 R26, [R10+0xf] ;  /* 0x00000f000a1a7984 */ /* 0x000fe80000000000 */
[----:B--2---:R-:W-:Y:S04]  /*0c50*/  STS.U8 [R10+0x1], R29 ;  /* 0x0000011d0a007388 */ /* 0x004fe80000000000 */
[----:B------:R-:W0:Y:S04]  /*0c60*/  LDS.U8 R29, [R10+0xc] ;  /* 0x00000c000a1d7984 */ /* 0x000e280000000000 */
[----:B---3--:R-:W-:Y:S04]  /*0c70*/  STS.U8 [R10+0x2], R16 ;  /* 0x000002100a007388 */ /* 0x008fe80000000000 */
[----:B------:R-:W2:Y:S04]  /*0c80*/  LDS.U8 R16, [R10+0x10] ;  /* 0x000010000a107984 */ /* 0x000ea80000000000 */
[----:B----4-:R-:W-:Y:S04]  /*0c90*/  STS.U8 [R10+0x3], R19 ;  /* 0x000003130a007388 */ /* 0x010fe80000000000 */
[----:B------:R-:W-:Y:S04]  /*0ca0*/  LDS.U8 R19, [R10+0x12] ;  /* 0x000012000a137984 */ /* 0x000fe80000000000 */
[----:B------:R-:W-:Y:S04]  /*0cb0*/  STS.U8 [R10+0x4], R21 ;  /* 0x000004150a007388 */ /* 0x000fe80000000000 */
[----:B------:R-:W-:Y:S04]  /*0cc0*/  LDS.U8 R21, [R10+0x13] ;  /* 0x000013000a157984 */ /* 0x000fe80000000000 */
[----:B------:R-:W-:Y:S04]  /*0cd0*/  STS.U8 [R10+0x5], R23 ;  /* 0x000005170a007388 */ /* 0x000fe80000000000 */
[----:B------:R-:W-:Y:S04]  /*0ce0*/  LDS.U8 R23, [R10+0x14] ;  /* 0x000014000a177984 */ /* 0x000fe80000000000 */
[----:B------:R3:W-:Y:S04]  /*0cf0*/  STS.U8 [R10+0x6], R25 ;  /* 0x000006190a007388 */ /* 0x0007e80000000000 */
[----:B------:R4:W-:Y:S04]  /*0d00*/  STS.U8 [R10+0x7], R27 ;  /* 0x0000071b0a007388 */ /* 0x0009e80000000000 */
[----:B---3--:R-:W3:Y:S04]  /*0d10*/  LDG.E.U8 R25, desc[UR8][R4.64+0xa] ;  /* 0x00000a0804197981 */ /* 0x008ee8000c1e1100 */
[----:B------:R-:W-:Y:S04]  /*0d20*/  STS.U8 [R10+0x8], R17 ;  /* 0x000008110a007388 */ /* 0x000fe80000000000 */
[----:B------:R-:W2:Y:S04]  /*0d30*/  LDS.U8 R17, [R10+0x11] ;  /* 0x000011000a117984 */ /* 0x000ea80000000000 */
[----:B-1----:R-:W-:Y:S04]  /*0d40*/  STG.E.U8 desc[UR8][R2.64+0xb], R24 ;  /* 0x00000b1802007986 */ /* 0x002fe8000c101108 */
[----:B----4-:R-:W4:Y:S04]  /*0d50*/  LDG.E.U8 R27, desc[UR8][R4.64+0xb] ;  /* 0x00000b08041b7981 */ /* 0x010f28000c1e1100 */
[----:B0-----:R0:W-:Y:S04]  /*0d60*/  STG.E.U8 desc[UR8][R2.64+0xc], R29 ;  /* 0x00000c1d02007986 */ /* 0x0011e8000c101108 */
[----:B------:R-:W-:Y:S04]  /*0d70*/  STS.U8 [R10+0x9], R20 ;  /* 0x000009140a007388 */ /* 0x000fe80000000000 */
[----:B0-----:R-:W4:Y:S04]  /*0d80*/  LDG.E.U8 R29, desc[UR8][R4.64+0xc] ;  /* 0x00000c08041d7981 */ /* 0x001f28000c1e1100 */
[----:B------:R0:W-:Y:S04]  /*0d90*/  STG.E.U8 desc[UR8][R2.64+0xd], R18 ;  /* 0x00000d1202007986 */ /* 0x0001e8000c101108 */
[----:B0-----:R-:W4:Y:S04]  /*0da0*/  LDG.E.U8 R18, desc[UR8][R4.64+0xd] ;  /* 0x00000d0804127981 */ /* 0x001f28000c1e1100 */
[----:B------:R-:W-:Y:S04]  /*0db0*/  STG.E.U8 desc[UR8][R2.64+0xe], R28 ;  /* 0x00000e1c02007986 */ /* 0x000fe8000c101108 */
[----:B------:R-:W4:Y:S04]  /*0dc0*/  LDG.E.U8 R20, desc[UR8][R4.64+0xe] ;  /* 0x00000e0804147981 */ /* 0x000f28000c1e1100 */
[----:B------:R-:W-:Y:S04]  /*0dd0*/  STG.E.U8 desc[UR8][R2.64+0xf], R26 ;  /* 0x00000f1a02007986 */ /* 0x000fe8000c101108 */
[----:B------:R-:W4:Y:S04]  /*0de0*/  LDG.E.U8 R22, desc[UR8][R4.64+0xf] ;  /* 0x00000f0804167981 */ /* 0x000f28000c1e1100 */
[----:B--2---:R-:W-:Y:S04]  /*0df0*/  STG.E.U8 desc[UR8][R2.64+0x10], R16 ;  /* 0x0000101002007986 */ /* 0x004fe8000c101108 */
[----:B------:R-:W2:Y:S04]  /*0e00*/  LDG.E.U8 R24, desc[UR8][R4.64+0x10] ;  /* 0x0000100804187981 */ /* 0x000ea8000c1e1100 */
[----:B------:R0:W-:Y:S04]  /*0e10*/  STG.E.U8 desc[UR8][R2.64+0x11], R17 ;  /* 0x0000111102007986 */ /* 0x0001e8000c101108 */
[----:B------:R-:W1:Y:S04]  /*0e20*/  LDS.U8 R16, [R10+0x15] ;  /* 0x000015000a107984 */ /* 0x000e680000000000 */
[----:B0-----:R-:W2:Y:S04]  /*0e30*/  LDG.E.U8 R17, desc[UR8][R4.64+0x11] ;  /* 0x0000110804117981 */ /* 0x001ea8000c1e1100 */
[----:B------:R0:W-:Y:S04]  /*0e40*/  STG.E.U8 desc[UR8][R2.64+0x12], R19 ;  /* 0x0000121302007986 */ /* 0x0001e8000c101108 */
[----:B0-----:R-:W2:Y:S04]  /*0e50*/  LDG.E.U8 R19, desc[UR8][R4.64+0x12] ;  /* 0x0000120804137981 */ /* 0x001ea8000c1e1100 */
[----:B------:R-:W-:Y:S04]  /*0e60*/  STG.E.U8 desc[UR8][R2.64+0x13], R21 ;  /* 0x0000131502007986 */ /* 0x000fe8000c101108 */
[----:B------:R-:W2:Y:S04]  /*0e70*/  LDG.E.U8 R28, desc[UR8][R4.64+0x13] ;  /* 0x00001308041c7981 */ /* 0x000ea8000c1e1100 */
[----:B------:R-:W-:Y:S04]  /*0e80*/  STG.E.U8 desc[UR8][R2.64+0x14], R23 ;  /* 0x0000141702007986 */ /* 0x000fe8000c101108 */
[----:B------:R-:W2:Y:S04]  /*0e90*/  LDG.E.U8 R26, desc[UR8][R4.64+0x14] ;  /* 0x00001408041a7981 */ /* 0x000ea8000c1e1100 */
[----:B------:R-:W0:Y:S04]  /*0ea0*/  LDS.U8 R21, [R10+0x16] ;  /* 0x000016000a157984 */ /* 0x000e280000000000 */
[----:B------:R-:W0:Y:S04]  /*0eb0*/  LDS.U8 R23, [R10+0x17] ;  /* 0x000017000a177984 */ /* 0x000e280000000000 */
[----:B-1----:R-:W-:Y:S04]  /*0ec0*/  STG.E.U8 desc[UR8][R2.64+0x15], R16 ;  /* 0x0000151002007986 */ /* 0x002fe8000c101108 */
[----:B---3--:R-:W-:Y:S04]  /*0ed0*/  STS.U8 [R10+0xa], R25 ;  /* 0x00000a190a007388 */ /* 0x008fe80000000000 */
[----:B------:R-:W1:Y:S04]  /*0ee0*/  LDS.U8 R25, [R10+0x18] ;  /* 0x000018000a197984 */ /* 0x000e680000000000 */
[----:B----4-:R-:W-:Y:S04]  /*0ef0*/  STS.U8 [R10+0xb], R27 ;  /* 0x00000b1b0a007388 */ /* 0x010fe80000000000 */
[----:B------:R-:W3:Y:S04]  /*0f00*/  LDS.U8 R27, [R10+0x19] ;  /* 0x000019000a1b7984 */ /* 0x000ee80000000000 */
[----:B------:R-:W-:Y:S04]  /*0f10*/  STS.U8 [R10+0xc], R29 ;  /* 0x00000c1d0a007388 */ /* 0x000fe80000000000 */
[----:B------:R-:W4:Y:S04]  /*0f20*/  LDS.U8 R29, [R10+0x1a] ;  /* 0x00001a000a1d7984 */ /* 0x000f280000000000 */
[----:B------:R-:W-:Y:S04]  /*0f30*/  STS.U8 [R10+0xd], R18 ;  /* 0x00000d120a007388 */ /* 0x000fe80000000000 */
[----:B------:R-:W4:Y:S04]  /*0f40*/  LDS.U8 R18, [R10+0x1b] ;  /* 0x00001b000a127984 */ /* 0x000f280000000000 */
[----:B------:R-:W-:Y:S04]  /*0f50*/  STS.U8 [R10+0xe], R20 ;  /* 0x00000e140a007388 */ /* 0x000fe80000000000 */
[----:B------:R-:W-:Y:S04]  /*0f60*/  LDS.U8 R20, [R10+0x1d] ;  /* 0x00001d000a147984 */ /* 0x000fe80000000000 */
[----:B------:R-:W-:Y:S04]  /*0f70*/  STS.U8 [R10+0xf], R22 ;  /* 0x00000f160a007388 */ /* 0x000fe80000000000 */
[----:B------:R-:W-:Y:S04]  /*0f80*/  LDS.U8 R22, [R10+0x1e] ;  /* 0x00001e000a167984 */ /* 0x000fe80000000000 */
[----:B--2---:R-:W-:Y:S04]  /*0f90*/  STS.U8 [R10+0x10], R24 ;  /* 0x000010180a007388 */ /* 0x004fe80000000000 */
[----:B------:R-:W-:Y:S04]  /*0fa0*/  LDS.U8 R24, [R10+0x1f] ;  /* 0x00001f000a187984 */ /* 0x000fe80000000000 */
[----:B------:R-:W-:Y:S04]  /*0fb0*/  STS.U8 [R10+0x11], R17 ;  /* 0x000011110a007388 */ /* 0x000fe80000000000 */
[----:B------:R-:W2:Y:S04]  /*0fc0*/  LDS.U8 R17, [R10+0x1c] ;  /* 0x00001c000a117984 */ /* 0x000ea80000000000 */
[----:B------:R0:W-:Y:S04]  /*0fd0*/  STS.U8 [R10+0x12], R19 ;  /* 0x000012130a007388 */ /* 0x0001e80000000000 */
[----:B0-----:R-:W2:Y:S04]  /*0fe0*/  LDG.E.U8 R19, desc[UR8][R4.64+0x15] ;  /* 0x0000150804137981 */ /* 0x001ea8000c1e1100 */
[----:B------:R0:W-:Y:S04]  /*0ff0*/  STG.E.U8 desc[UR8][R2.64+0x16], R21 ;  /* 0x0000161502007986 */ /* 0x0001e8000c101108 */
[----:B------:R1:W-:Y:S04]  /*1000*/  STS.U8 [R10+0x13], R28 ;  /* 0x0000131c0a007388 */ /* 0x0003e80000000000 */
[----:B0-----:R-:W2:Y:S04]  /*1010*/  LDG.E.U8 R21, desc[UR8][R4.64+0x16] ;  /* 0x0000160804157981 */ /* 0x001ea8000c1e1100 */
[----:B------:R0:W-:Y:S04]  /*1020*/  STG.E.U8 desc[UR8][R2.64+0x17], R23 ;  /* 0x0000171702007986 */ /* 0x0001e8000c101108 */
[----:B-1----:R-:W2:Y:S04]  /*1030*/  LDG.E.U8 R28, desc[UR8][R4.64+0x17] ;  /* 0x00001708041c7981 */ /* 0x002ea8000c1e1100 */
[----:B------:R-:W-:Y:S04]  /*1040*/  STG.E.U8 desc[UR8][R2.64+0x18], R25 ;  /* 0x0000181902007986 */ /* 0x000fe8000c101108 */
[----:B0-----:R-:W2:Y:S04]  /*1050*/  LDG.E.U8 R23, desc[UR8][R4.64+0x18] ;  /* 0x0000180804177981 */ /* 0x001ea8000c1e1100 */
[----:B------:R0:W-:Y:S04]  /*1060*/  STS.U8 [R10+0x14], R26 ;  /* 0x0000141a0a007388 */ /* 0x0001e80000000000 */
[----:B---3--:R-:W-:Y:S04]  /*1070*/  STG.E.U8 desc[UR8][R2.64+0x19], R27 ;  /* 0x0000191b02007986 */ /* 0x008fe8000c101108 */
[----:B0-----:R-:W3:Y:S04]  /*1080*/  LDG.E.U8 R26, desc[UR8][R4.64+0x19] ;  /* 0x00001908041a7981 */ /* 0x001ee8000c1e1100 */
[----:B----4-:R-:W-:Y:S04]  /*1090*/  STG.E.U8 desc[UR8][R2.64+0x1a], R29 ;  /* 0x00001a1d02007986 */ /* 0x010fe8000c101108 */
[----:B------:R-:W4:Y:S04]  /*10a0*/  LDG.E.U8 R16, desc[UR8][R4.64+0x1a] ;  /* 0x00001a0804107981 */ /* 0x000f28000c1e1100 */
[----:B------:R-:W-:Y:S04]  /*10b0*/  STG.E.U8 desc[UR8][R2.64+0x1b], R18 ;  /* 0x00001b1202007986 */ /* 0x000fe8000c101108 */
[----:B------:R-:W4:Y:S04]  /*10c0*/  LDG.E.U8 R25, desc[UR8][R4.64+0x1b] ;  /* 0x00001b0804197981 */ /* 0x000f28000c1e1100 */
[----:B--2---:R0:W-:Y:S04]  /*10d0*/  STG.E.U8 desc[UR8][R2.64+0x1c], R17 ;  /* 0x00001c1102007986 */ /* 0x0041e8000c101108 */
[----:B0-----:R-:W2:Y:S04]  /*10e0*/  LDG.E.U8 R17, desc[UR8][R4.64+0x1c] ;  /* 0x00001c0804117981 */ /* 0x001ea8000c1e1100 */
[----:B------:R0:W-:Y:S04]  /*10f0*/  STG.E.U8 desc[UR8][R2.64+0x1d], R20 ;  /* 0x00001d1402007986 */ /* 0x0001e8000c101108 */
[----:B------:R-:W2:Y:S04]  /*1100*/  LDG.E.U8 R27, desc[UR8][R4.64+0x1d] ;  /* 0x00001d08041b7981 */ /* 0x000ea8000c1e1100 */
[----:B------:R-:W-:Y:S04]  /*1110*/  STG.E.U8 desc[UR8][R2.64+0x1e], R22 ;  /* 0x00001e1602007986 */ /* 0x000fe8000c101108 */
[----:B------:R-:W2:Y:S04]  /*1120*/  LDG.E.U8 R29, desc[UR8][R4.64+0x1e] ;  /* 0x00001e08041d7981 */ /* 0x000ea8000c1e1100 */
[----:B------:R1:W-:Y:S04]  /*1130*/  STG.E.U8 desc[UR8][R2.64+0x1f], R24 ;  /* 0x00001f1802007986 */ /* 0x0003e8000c101108 */
[----:B------:R-:W2:Y:S01]  /*1140*/  LDG.E.U8 R18, desc[UR8][R4.64+0x1f] ;  /* 0x00001f0804127981 */ /* 0x000ea2000c1e1100 */
[----:B0-----:R-:W-:-:S02]  /*1150*/  IMAD R20, R15, 0x8000, R14 ;  /* 0x000080000f147824 */ /* 0x001fc400078e020e */
[----:B-1----:R-:W-:Y:S01]  /*1160*/  IMAD R3, R0, 0x4, R11 ;  /* 0x0000000400037824 */ /* 0x002fe200078e020b */
[----:B------:R-:W-:Y:S04]  /*1170*/  STS.U8 [R10+0x15], R19 ;  /* 0x000015130a007388 */ /* 0x000fe80000000000 */
[----:B------:R-:W-:Y:S04]  /*1180*/  STS.U8 [R10+0x16], R21 ;  /* 0x000016150a007388 */ /* 0x000fe80000000000 */
[----:B------:R-:W-:Y:S04]  /*1190*/  STS.U8 [R10+0x17], R28 ;  /* 0x0000171c0a007388 */ /* 0x000fe80000000000 */
[----:B------:R-:W-:Y:S04]  /*11a0*/  STS.U8 [R10+0x18], R23 ;  /* 0x000018170a007388 */ /* 0x000fe80000000000 */
[----:B---3--:R-:W-:Y:S04]  /*11b0*/  STS.U8 [R10+0x19], R26 ;  /* 0x0000191a0a007388 */ /* 0x008fe80000000000 */
[----:B----4-:R-:W-:Y:S04]  /*11c0*/  STS.U8 [R10+0x1a], R16 ;  /* 0x00001a100a007388 */ /* 0x010fe80000000000 */
[----:B------:R-:W-:Y:S04]  /*11d0*/  STS.U8 [R10+0x1b], R25 ;  /* 0x00001b190a007388 */ /* 0x000fe80000000000 */
[----:B--2---:R-:W-:Y:S04]  /*11e0*/  STS.U8 [R10+0x1c], R17 ;  /* 0x00001c110a007388 */ /* 0x004fe80000000000 */
[----:B------:R-:W-:Y:S04]  /*11f0*/  STS.U8 [R10+0x1d], R27 ;  /* 0x00001d1b0a007388 */ /* 0x000fe80000000000 */
[----:B------:R-:W-:Y:S04]  /*1200*/  STS.U8 [R10+0x1e], R29 ;  /* 0x00001e1d0a007388 */ /* 0x000fe80000000000 */
[----:B------:R-:W-:Y:S04]  /*1210*/  STS.U8 [R10+0x1f], R18 ;  /* 0x00001f120a007388 */ /* 0x000fe80000000000 */
[----:B------:R-:W-:Y:S04]  /*1220*/  STS [R11], R20 ;  /* 0x000000140b007388 */ /* 0x000fe80000000800 */
[----:B------:R-:W0:Y:S04]  /*1230*/  LDS R4, [R9] ;  /* 0x0000000009047984 */ /* 0x000e280000000800 */
[----:B0-----:R1:W-:Y:S02]  /*1240*/  STS [R3], R4 ;  /* 0x0000000403007388 */ /* 0x0013e40000000800 */
.L_x_10:
[----:B------:R-:W2:Y:S01]  /*1250*/  S2R R10, SR_CgaCtaId ;  /* 0x00000000000a7919 */ /* 0x000ea20000008800 */
[----:B------:R-:W-:Y:S01]  /*1260*/  MOV R11, 0x400 ;  /* 0x00000400000b7802 */ /* 0x000fe20000000f00 */
[----:B------:R-:W3:Y:S01]  /*1270*/  LDCU UR4, c[0x0][0x380] ;  /* 0x00007000ff0477ac */ /* 0x000ee20008000800 */
[C---:B-1----:R-:W-:Y:S01]  /*1280*/  LOP3.LUT R3, R12.reuse, 0x1f, RZ, 0xc0, !PT ;  /* 0x0000001f0c037812 */ /* 0x042fe200078ec0ff */
[----:B------:R-:W-:-:S05]  /*1290*/  VIADD R12, R12, 0x1 ;  /* 0x000000010c0c7836 */ /* 0x000fca0000000000 */
[----:B---3--:R-:W-:Y:S02]  /*12a0*/  ISETP.NE.AND P0, PT, R12, UR4, PT ;  /* 0x000000040c007c0c */ /* 0x008fe4000bf05270 */
[----:B--2---:R-:W-:-:S04]  /*12b0*/  LEA R2, R10, R11, 0x18 ;  /* 0x0000000b0a027211 */ /* 0x004fc800078ec0ff */
[----:B------:R-:W-:-:S05]  /*12c0*/  IADD3 R14, PT, PT, R2, R14, R3 ;  /* 0x0000000e020e7210 */ /* 0x000fca0007ffe003 */
[----:B-----5:R1:W-:Y:S02]  /*12d0*/  STS.U8 [R14], R13 ;  /* 0x0000000d0e007388 */ /* 0x0203e40000000000 */
[----:B------:R-:W-:Y:S05]  /*12e0*/  @!P0 BRA `(.L_x_5) ;  /* 0x0000000800a08947 */ /* 0x000fea0003800000 */
[----:B------:R-:W-:Y:S05]  /*12f0*/  BRA `(.L_x_13) ;  /* 0xfffffff000c07947 */ /* 0x000fea000383ffff */
.L_x_6:
[----:B------:R0:W1:Y:S01]  /*1300*/  LDS R3, [R9] ;  /* 0x0000000009037984 */ /* 0x0000620000000800 */
[----:B-----5:R-:W-:Y:S01]  /*1310*/  VIADD R6, R6, UR5 ;  /* 0x0000000506067c36 */ /* 0x020fe20008000000 */
[----:B------:R-:W-:Y:S02]  /*1320*/  CS2R R16, SRZ ;  /* 0x0000000000107805 */ /* 0x000fe4000001ff00 */
[----:B------:R-:W-:Y:S01]  /*1330*/  LEA R15, R10, R11, 0x18 ;  /* 0x0000000b0a0f7211 */ /* 0x000fe200078ec0ff */
[----:B------:R-:W2:Y:S01]  /*1340*/  LDCU.64 UR6, c[0x4][0x20] ;  /* 0x01000400ff0677ac */ /* 0x000ea20008000a00 */
[----:B------:R-:W3:Y:S01]  /*1350*/  LDCU.64 UR10, c[0x4][0x10] ;  /* 0x01000200ff0a77ac */ /* 0x000ee20008000a00 */
[----:B------:R-:W-:-:S12]  /*1360*/  UIADD3 UR4, UPT, UPT, -UR5, URZ, URZ ;  /* 0x000000ff05047290 */ /* 0x000fd8000fffe1ff */
.L_x_14:
[----:B-1----:R-:W-:Y:S02]  /*1370*/  ISETP.NE.AND P0, PT, R3, -0x1, PT ;  /* 0xffffffff0300780c */ /* 0x002fe40003f05270 */
[----:B------:R-:W-:-:S04]  /*1380*/  LOP3.LUT R12, R17, 0x7fffffe0, RZ, 0xc0, !PT ;  /* 0x7fffffe0110c7812 */ /* 0x000fc800078ec0ff */
[----:B---3--:R-:W-:-:S05]  /*1390*/  IADD3 R12, P1, PT, R12, UR10, RZ ;  /* 0x0000000a0c0c7c10 */ /* 0x008fca000ff3e0ff */
[----:B------:R-:W-:Y:S02]  /*13a0*/  IMAD.X R13, RZ, RZ, UR11, P1 ;  /* 0x0000000bff0d7e24 */ /* 0x000fe400088e06ff */
[----:B----4-:R-:W-:-:S05]  /*13b0*/  @P0 VIADD R2, R3, 0x1 ;  /* 0x0000000103020836 */ /* 0x010fca0000000000 */
[----:B------:R2:W-:Y:S04]  /*13c0*/  @P0 STS [R9], R2 ;  /* 0x0000000209000388 */ /* 0x0005e80000000800 */
[----:B------:R-:W1:Y:S01]  /*13d0*/  LDS R3, [R15+0x8000] ;  /* 0x008000000f037984 */ /* 0x000e620000000800 */
[----:B--2---:R-:W-:Y:S01]  /*13e0*/  IMAD.U32 R2, RZ, RZ, UR6 ;  /* 0x00000006ff027e24 */ /* 0x004fe2000f8e00ff */
[----:B-1----:R-:W-:Y:S02]  /*13f0*/  LOP3.LUT R18, R3, 0x7fff, RZ, 0xc0, !PT ;  /* 0x00007fff03127812 */ /* 0x002fe400078ec0ff */
[----:B------:R-:W-:-:S03]  /*1400*/  SHF.R.U32.HI R3, RZ, 0xa, R3 ;  /* 0x0000000aff037819 */ /* 0x000fc60000011603 */
[----:B------:R-:W-:Y:S01]  /*1410*/  IMAD.IADD R14, R18, 0x1, R15 ;  /* 0x00000001120e7824 */ /* 0x000fe200078e020f */
[----:B------:R-:W-:-:S04]  /*1420*/  LOP3.LUT R3, R3, 0x3fffe0, RZ, 0xc0, !PT ;  /* 0x003fffe003037812 */ /* 0x000fc800078ec0ff */
[----:B------:R-:W1:Y:S01]  /*1430*/  LDS.U8 R25, [R14] ;  /* 0x000000000e197984 */ /* 0x000e620000000000 */
[----:B------:R-:W-:Y:S01]  /*1440*/  IADD3 R4, P0, PT, R3, UR10, RZ ;  /* 0x0000000a03047c10 */ /* 0x000fe2000ff1e0ff */
[----:B------:R-:W-:Y:S02]  /*1450*/  IMAD.U32 R3, RZ, RZ, UR7 ;  /* 0x00000007ff037e24 */ /* 0x000fe4000f8e00ff */
[----:B------:R-:W2:Y:S02]  /*1460*/  LDS.U8 R22, [R14+0x1] ;  /* 0x000001000e167984 */ /* 0x000ea40000000000 */
[----:B------:R-:W-:Y:S02]  /*1470*/  IMAD.X R5, RZ, RZ, UR11, P0 ;  /* 0x0000000bff057e24 */ /* 0x000fe400080e06ff */
[----:B------:R-:W3:Y:S04]  /*1480*/  LDS.U8 R23, [R14+0x2] ;  /* 0x000002000e177984 */ /* 0x000ee80000000000 */
[----:B------:R-:W4:Y:S04]  /*1490*/  LDS.U8 R19, [R14+0x3] ;  /* 0x000003000e137984 */ /* 0x000f280000000000 */
[----:B------:R5:W5:Y:S04]  /*14a0*/  LDG.E.U8 R2, desc[UR8][R2.64] ;  /* 0x0000000802027981 */ /* 0x000b68000c1e1100 */
[----:B------:R-:W0:Y:S04]  /*14b0*/  LDS.U8 R21, [R14+0x4] ;  /* 0x000004000e157984 */ /* 0x000e280000000000 */
[----:B------:R-:W0:Y:S04]  /*14c0*/  LDS.U8 R29, [R14+0x5] ;  /* 0x000005000e1d7984 */ /* 0x000e280000000000 */
[----:B------:R-:W0:Y:S04]  /*14d0*/  LDS.U8 R28, [R14+0x6] ;  /* 0x000006000e1c7984 */ /* 0x000e280000000000 */
[----:B------:R-:W-:Y:S04]  /*14e0*/  LDS.U8 R26, [R14+0x8] ;  /* 0x000008000e1a7984 */ /* 0x000fe80000000000 */
[----:B-1----:R-:W-:Y:S04]  /*14f0*/  STG.E.U8 desc[UR8][R4.64], R25 ;  /* 0x0000001904007986 */ /* 0x002fe8000c101108 */
[----:B------:R-:W5:Y:S04]  /*1500*/  LDG.E.U8 R27, desc[UR8][R12.64] ;  /* 0x000000080c1b7981 */ /* 0x000f68000c1e1100 */
[----:B--2---:R-:W-:Y:S04]  /*1510*/  STG.E.U8 desc[UR8][R4.64+0x1], R22 ;  /* 0x0000011604007986 */ /* 0x004fe8000c101108 */
[----:B------:R-:W2:Y:S04]  /*1520*/  LDG.E.U8 R24, desc[UR8][R12.64+0x1] ;  /* 0x000001080c187981 */ /* 0x000ea8000c1e1100 */
[----:B---3--:R1:W-:Y:S04]  /*1530*/  STG.E.U8 desc[UR8][R4.64+0x2], R23 ;  /* 0x0000021704007986 */ /* 0x0083e8000c101108 */
[----:B------:R-:W3:Y:S04]  /*1540*/  LDS.U8 R25, [R14+0x7] ;  /* 0x000007000e197984 */ /* 0x000ee80000000000 */
[----:B------:R-:W-:Y:S04]  /*1550*/  LDS.U8 R22, [R14+0xb] ;  /* 0x00000b000e167984 */ /* 0x000fe80000000000 */
[----:B-1----:R-:W3:Y:S04]  /*1560*/  LDG.E.U8 R23, desc[UR8][R12.64+0x2] ;  /* 0x000002080c177981 */ /* 0x002ee8000c1e1100 */
[----:B----4-:R1:W-:Y:S04]  /*1570*/  STG.E.U8 desc[UR8][R4.64+0x3], R19 ;  /* 0x0000031304007986 */ /* 0x0103e8000c101108 */
[----:B------:R-:W4:Y:S04]  /*1580*/  LDG.E.U8 R3, desc[UR8][R12.64+0x3] ;  /* 0x000003080c037981 */ /* 0x000f28000c1e1100 */
[----:B0-----:R-:W-:Y:S04]  /*1590*/  STG.E.U8 desc[UR8][R4.64+0x4], R21 ;  /* 0x0000041504007986 */ /* 0x001fe8000c101108 */
[----:B------:R-:W3:Y:S04]  /*15a0*/  LDG.E.U8 R20, desc[UR8][R12.64+0x4] ;  /* 0x000004080c147981 */ /* 0x000ee8000c1e1100 */
[----:B------:R-:W-:Y:S04]  /*15b0*/  STG.E.U8 desc[UR8][R4.64+0x5], R29 ;  /* 0x0000051d04007986 */ /* 0x000fe8000c101108 */
[----:B-1----:R-:W3:Y:S04]  /*15c0*/  LDG.E.U8 R19, desc[UR8][R12.64+0x5] ;  /* 0x000005080c137981 */ /* 0x002ee8000c1e1100 */
[----:B------:R-:W-:Y:S04]  /*15d0*/  STG.E.U8 desc[UR8][R4.64+0x6], R28 ;  /* 0x0000061c04007986 */ /* 0x000fe8000c101108 */
[----:B-----5:R-:W-:Y:S04]  /*15e0*/  STS.U8 [R14], R27 ;  /* 0x0000001b0e007388 */ /* 0x020fe80000000000 */
[----:B------:R-:W0:Y:S04]  /*15f0*/  LDS.U8 R27, [R14+0x9] ;  /* 0x000009000e1b7984 */ /* 0x000e280000000000 */
[----:B--2---:R-:W-:Y:S04]  /*1600*/  STS.U8 [R14+0x1], R24 ;  /* 0x000001180e007388 */ /* 0x004fe80000000000 */
[----:B------:R-:W1:Y:S04]  /*1610*/  LDS.U8 R24, [R14+0xa] ;  /* 0x00000a000e187984 */ /* 0x000e680000000000 */
[----:B----4-:R-:W-:Y:S04]  /*1620*/  STS.U8 [R14+0x3], R3 ;  /* 0x000003030e007388 */ /* 0x010fe80000000000 */
[----:B------:R-:W2:Y:S04]  /*1630*/  LDS.U8 R3, [R14+0xc] ;  /* 0x00000c000e037984 */ /* 0x000ea80000000000 */
[----:B---3--:R3:W-:Y:S04]  /*1640*/  STS.U8 [R14+0x2], R23 ;  /* 0x000002170e007388 */ /* 0x0087e80000000000 */
[----:B---3--:R-:W3:Y:S04]  /*1650*/  LDG.E.U8 R23, desc[UR8][R12.64+0x6] ;  /* 0x000006080c177981 */ /* 0x008ee8000c1e1100 */
[----:B------:R4:W-:Y:S04]  /*1660*/  STG.E.U8 desc[UR8][R4.64+0x7], R25 ;  /* 0x0000071904007986 */ /* 0x0009e8000c101108 */
[----:B------:R-:W-:Y:S04]  /*1670*/  STS.U8 [R14+0x4], R20 ;  /* 0x000004140e007388 */ /* 0x000fe80000000000 */
[----:B------:R-:W5:Y:S04]  /*1680*/  LDS.U8 R20, [R14+0xd] ;  /* 0x00000d000e147984 */ /* 0x000f680000000000 */
[----:B----4-:R-:W4:Y:S04]  /*1690*/  LDG.E.U8 R25, desc[UR8][R12.64+0x7] ;  /* 0x000007080c197981 */ /* 0x010f28000c1e1100 */
[----:B------:R-:W-:Y:S04]  /*16a0*/  STG.E.U8 desc[UR8][R4.64+0x8], R26 ;  /* 0x0000081a04007986 */ /* 0x000fe8000c101108 */
[----:B------:R-:W4:Y:S04]  /*16b0*/  LDG.E.U8 R21, desc[UR8][R12.64+0x8] ;  /* 0x000008080c157981 */ /* 0x000f28000c1e1100 */
[----:B0-----:R0:W-:Y:S04]  /*16c0*/  STG.E.U8 desc[UR8][R4.64+0x9], R27 ;  /* 0x0000091b04007986 */ /* 0x0011e8000c101108 */
[----:B0-----:R-:W4:Y:S04]  /*16d0*/  LDG.E.U8 R27, desc[UR8][R12.64+0x9] ;  /* 0x000009080c1b7981 */ /* 0x001f28000c1e1100 */
[----:B-1----:R-:W-:Y:S04]  /*16e0*/  STG.E.U8 desc[UR8][R4.64+0xa], R24 ;  /* 0x00000a1804007986 */ /* 0x002fe8000c101108 */
[----:B------:R-:W4:Y:S04]  /*16f0*/  LDG.E.U8 R29, desc[UR8][R12.64+0xa] ;  /* 0x00000a080c1d7981 */ /* 0x000f28000c1e1100 */
[----:B------:R-:W-:Y:S04]  /*1700*/  STG.E.U8 desc[UR8][R4.64+0xb], R22 ;  /* 0x00000b1604007986 */ /* 0x000fe8000c101108 */
[----:B------:R-:W4:Y:S04]  /*1710*/  LDG.E.U8 R28, desc[UR8][R12.64+0xb] ;  /* 0x00000b080c1c7981 */ /* 0x000f28000c1e1100 */
[----:B--2---:R0:W-:Y:S04]  /*1720*/  STG.E.U8 desc[UR8][R4.64+0xc], R3 ;  /* 0x00000c0304007986 */ /* 0x0041e8000c101108 */
[----:B------:R-:W1:Y:S04]  /*1730*/  LDS.U8 R24, [R14+0xe] ;  /* 0x00000e000e187984 */ /* 0x000e680000000000 */
[----:B------:R-:W2:Y:S04]  /*1740*/  LDS.U8 R22, [R14+0xf] ;  /* 0x00000f000e167984 */ /* 0x000ea80000000000 */
[----:B0-----:R-:W2:Y:S04]  /*1750*/  LDG.E.U8 R3, desc[UR8][R12.64+0xc] ;  /* 0x00000c080c037981 */ /* 0x001ea8000c1e1100 */
[----:B-----5:R-:W-:Y:S04]  /*1760*/  STG.E.U8 desc[UR8][R4.64+0xd], R20 ;  /* 0x00000d1404007986 */ /* 0x020fe8000c101108 */
[----:B------:R-:W5:Y:S04]  /*1770*/  LDG.E.U8 R26, desc[UR8][R12.64+0xd] ;  /* 0x00000d080c1a7981 */ /* 0x000f68000c1e1100 */
[----:B------:R-:W0:Y:S04]  /*1780*/  LDS.U8 R20, [R14+0x10] ;  /* 0x000010000e147984 */ /* 0x000e280000000000 */
[----:B------:R-:W-:Y:S04]  /*1790*/  STS.U8 [R14+0x5], R19 ;  /* 0x000005130e007388 */ /* 0x000fe80000000000 */
[----:B------:R-:W-:Y:S04]  /*17a0*/  LDS.U8 R19, [R14+0x12] ;  /* 0x000012000e137984 */ /* 0x000fe80000000000 */
[----:B-1----:R-:W-:Y:S04]  /*17b0*/  STG.E.U8 desc[UR8][R4.64+0xe], R24 ;  /* 0x00000e1804007986 */ /* 0x002fe8000c101108 */
[----:B---3--:R-:W-:Y:S04]  /*17c0*/  STS.U8 [R14+0x6], R23 ;  /* 0x000006170e007388 */ /* 0x008fe80000000000 */
[----:B------:R-:W-:Y:S04]  /*17d0*/  LDS.U8 R23, [R14+0x14] ;  /* 0x000014000e177984 */ /* 0x000fe80000000000 */
[----:B----4-:R-:W-:Y:S04]  /*17e0*/  STS.U8 [R14+0x7], R25 ;  /* 0x000007190e007388 */ /* 0x010fe80000000000 */
[----:B------:R-:W1:Y:S04]  /*17f0*/  LDS.U8 R25, [R14+0x11] ;  /* 0x000011000e197984 */ /* 0x000e680000000000 */
[----:B------:R-:W-:Y:S04]  /*1800*/  STS.U8 [R14+0x8], R21 ;  /* 0x000008150e007388 */ /* 0x000fe80000000000 */
[----:B------:R-:W-:Y:S04]  /*1810*/  LDS.U8 R21, [R14+0x15] ;  /* 0x000015000e157984 */ /* 0x000fe80000000000 */
[----:B--2---:R-:W-:Y:S04]  /*1820*/  STS.U8 [R14+0xc], R3 ;  /* 0x00000c030e007388 */ /* 0x004fe80000000000 */
[----:B------:R-:W2:Y:S04]  /*1830*/  LDS.U8 R3, [R14+0x13] ;  /* 0x000013000e037984 */ /* 0x000ea80000000000 */
[----:B------:R3:W-:Y:S04]  /*1840*/  STS.U8 [R14+0xa], R29 ;  /* 0x00000a1d0e007388 */ /* 0x0007e80000000000 */
[----:B------:R4:W-:Y:S04]  /*1850*/  STS.U8 [R14+0xb], R28 ;  /* 0x00000b1c0e007388 */ /* 0x0009e80000000000 */
[----:B---3--:R-:W3:Y:S04]  /*1860*/  LDG.E.U8 R29, desc[UR8][R12.64+0xe] ;  /* 0x00000e080c1d7981 */ /* 0x008ee8000c1e1100 */
[----:B------:R-:W-:Y:S04]  /*1870*/  STG.E.U8 desc[UR8][R4.64+0xf], R22 ;  /* 0x00000f1604007986 */ /* 0x000fe8000c101108 */
[----:B----4-:R-:W4:Y:S04]  /*1880*/  LDG.E.U8 R28, desc[UR8][R12.64+0xf] ;  /* 0x00000f080c1c7981 */ /* 0x010f28000c1e1100 */
[----:B0-----:R0:W-:Y:S04]  /*1890*/  STG.E.U8 desc[UR8][R4.64+0x10], R20 ;  /* 0x0000101404007986 */ /* 0x0011e8000c101108 */
[----:B------:R-:W-:Y:S04]  /*18a0*/  STS.U8 [R14+0x9], R27 ;  /* 0x0000091b0e007388 */ /* 0x000fe80000000000 */
[----:B------:R-:W2:Y:S04]  /*18b0*/  LDS.U8 R27, [R14+0x16] ;  /* 0x000016000e1b7984 */ /* 0x000ea80000000000 */
[----:B0-----:R-:W4:Y:S04]  /*18c0*/  LDG.E.U8 R20, desc[UR8][R12.64+0x10] ;  /* 0x000010080c147981 */ /* 0x001f28000c1e1100 */
[----:B-1----:R0:W-:Y:S04]  /*18d0*/  STG.E.U8 desc[UR8][R4.64+0x11], R25 ;  /* 0x0000111904007986 */ /* 0x0021e8000c101108 */
[----:B-----5:R1:W-:Y:S04]  /*18e0*/  STS.U8 [R14+0xd], R26 ;  /* 0x00000d1a0e007388 */ /* 0x0203e80000000000 */
[----:B0-----:R-:W5:Y:S04]  /*18f0*/  LDG.E.U8 R25, desc[UR8][R12.64+0x11] ;  /* 0x000011080c197981 */ /* 0x001f68000c1e1100 */
[----:B------:R-:W-:Y:S04]  /*1900*/  STG.E.U8 desc[UR8][R4.64+0x12], R19 ;  /* 0x0000121304007986 */ /* 0x000fe8000c101108 */
[----:B-1----:R-:W5:Y:S04]  /*1910*/  LDG.E.U8 R26, desc[UR8][R12.64+0x12] ;  /* 0x000012080c1a7981 */ /* 0x002f68000c1e1100 */
[----:B--2---:R0:W-:Y:S04]  /*1920*/  STG.E.U8 desc[UR8][R4.64+0x13], R3 ;  /* 0x0000130304007986 */ /* 0x0041e8000c101108 */
[----:B------:R-:W2:Y:S04]  /*1930*/  LDG.E.U8 R24, desc[UR8][R12.64+0x13] ;  /* 0x000013080c187981 */ /* 0x000ea8000c1e1100 */
[----:B------:R-:W-:Y:S04]  /*1940*/  STG.E.U8 desc[UR8][R4.64+0x14], R23 ;  /* 0x0000141704007986 */ /* 0x000fe8000c101108 */
[----:B------:R-:W2:Y:S04]  /*1950*/  LDG.E.U8 R22, desc[UR8][R12.64+0x14] ;  /* 0x000014080c167981 */ /* 0x000ea8000c1e1100 */
[----:B------:R-:W-:Y:S04]  /*1960*/  STG.E.U8 desc[UR8][R4.64+0x15], R21 ;  /* 0x0000151504007986 */ /* 0x000fe8000c101108 */
[----:B0-----:R-:W2:Y:S04]  /*1970*/  LDG.E.U8 R3, desc[UR8][R12.64+0x15] ;  /* 0x000015080c037981 */ /* 0x001ea8000c1e1100 */
[----:B------:R-:W-:Y:S04]  /*1980*/  STG.E.U8 desc[UR8][R4.64+0x16], R27 ;  /* 0x0000161b04007986 */ /* 0x000fe8000c101108 */
[----:B------:R-:W2:Y:S04]  /*1990*/  LDG.E.U8 R19, desc[UR8][R12.64+0x16] ;  /* 0x000016080c137981 */ /* 0x000ea8000c1e1100 */
[----:B------:R-:W0:Y:S04]  /*19a0*/  LDS.U8 R21, [R14+0x17] ;  /* 0x000017000e157984 */ /* 0x000e280000000000 */
[----:B------:R-:W1:Y:S04]  /*19b0*/  LDS.U8 R23, [R14+0x18] ;  /* 0x000018000e177984 */ /* 0x000e680000000000 */
[----:B------:R-:W-:Y:S04]  /*19c0*/  LDS.U8 R27, [R14+0x1a] ;  /* 0x00001a000e1b7984 */ /* 0x000fe80000000000 */
[----:B0-----:R-:W-:Y:S04]  /*19d0*/  STG.E.U8 desc[UR8][R4.64+0x17], R21 ;  /* 0x0000171504007986 */ /* 0x001fe8000c101108 */
[----:B---3--:R-:W-:Y:S04]  /*19e0*/  STS.U8 [R14+0xe], R29 ;  /* 0x00000e1d0e007388 */ /* 0x008fe80000000000 */
[----:B------:R-:W-:Y:S04]  /*19f0*/  LDS.U8 R29, [R14+0x1b] ;  /* 0x00001b000e1d7984 */ /* 0x000fe80000000000 */
[----:B----4-:R-:W-:Y:S04]  /*1a00*/  STS.U8 [R14+0xf], R28 ;  /* 0x00000f1c0e007388 */ /* 0x010fe80000000000 */
[----:B------:R-:W-:Y:S04]  /*1a10*/  LDS.U8 R28, [R14+0x1c] ;  /* 0x00001c000e1c7984 */ /* 0x000fe80000000000 */
[----:B------:R-:W-:Y:S04]  /*1a20*/  STS.U8 [R14+0x10], R20 ;  /* 0x000010140e007388 */ /* 0x000fe80000000000 */
[----:B------:R-:W-:Y:S04]  /*1a30*/  LDS.U8 R20, [R14+0x1d] ;  /* 0x00001d000e147984 */ /* 0x000fe80000000000 */
[----:B-----5:R-:W-:Y:S04]  /*1a40*/  STS.U8 [R14+0x11], R25 ;  /* 0x000011190e007388 */ /* 0x020fe80000000000 */
[----:B------:R-:W0:Y:S04]  /*1a50*/  LDS.U8 R25, [R14+0x19] ;  /* 0x000019000e197984 */ /* 0x000e280000000000 */
[----:B------:R-:W-:Y:S04]  /*1a60*/  STS.U8 [R14+0x12], R26 ;  /* 0x0000121a0e007388 */ /* 0x000fe80000000000 */
[----:B------:R-:W-:Y:S04]  /*1a70*/  LDS.U8 R26, [R14+0x1f] ;  /* 0x00001f000e1a7984 */ /* 0x000fe80000000000 */
[----:B--2---:R-:W-:Y:S04]  /*1a80*/  STS.U8 [R14+0x15], R3 ;  /* 0x000015030e007388 */ /* 0x004fe80000000000 */
[----:B------:R-:W2:Y:S04]  /*1a90*/  LDS.U8 R3, [R14+0x1e] ;  /* 0x00001e000e037984 */ /* 0x000ea80000000000 */
[----:B------:R3:W-:Y:S04]  /*1aa0*/  STS.U8 [R14+0x13], R24 ;  /* 0x000013180e007388 */ /* 0x0007e80000000000 */
[----:B------:R4:W-:Y:S04]  /*1ab0*/  STS.U8 [R14+0x14], R22 ;  /* 0x000014160e007388 */ /* 0x0009e80000000000 */
[----:B---3--:R-:W3:Y:S04]  /*1ac0*/  LDG.E.U8 R24, desc[UR8][R12.64+0x17] ;  /* 0x000017080c187981 */ /* 0x008ee8000c1e1100 */
[----:B-1----:R-:W-:Y:S04]  /*1ad0*/  STG.E.U8 desc[UR8][R4.64+0x18], R23 ;  /* 0x0000181704007986 */ /* 0x002fe8000c101108 */
[----:B----4-:R-:W4:Y:S04]  /*1ae0*/  LDG.E.U8 R22, desc[UR8][R12.64+0x18] ;  /* 0x000018080c167981 */ /* 0x010f28000c1e1100 */
[----:B------:R1:W-:Y:S04]  /*1af0*/  STS.U8 [R14+0x16], R19 ;  /* 0x000016130e007388 */ /* 0x0003e80000000000 */
[----:B0-----:R0:W-:Y:S04]  /*1b00*/  STG.E.U8 desc[UR8][R4.64+0x19], R25 ;  /* 0x0000191904007986 */ /* 0x0011e8000c101108 */
[----:B-1----:R-:W5:Y:S04]  /*1b10*/  LDG.E.U8 R19, desc[UR8][R12.64+0x19] ;  /* 0x000019080c137981 */ /* 0x002f68000c1e1100 */
[----:B------:R1:W-:Y:S04]  /*1b20*/  STG.E.U8 desc[UR8][R4.64+0x1a], R27 ;  /* 0x00001a1b04007986 */ /* 0x0003e8000c101108 */
[----:B------:R-:W5:Y:S04]  /*1b30*/  LDG.E.U8 R21, desc[UR8][R12.64+0x1a] ;  /* 0x00001a080c157981 */ /* 0x000f68000c1e1100 */
[----:B------:R2:W-:Y:S04]  /*1b40*/  STG.E.U8 desc[UR8][R4.64+0x1b], R29 ;  /* 0x00001b1d04007986 */ /* 0x0005e8000c101108 */
[----:B------:R-:W5:Y:S04]  /*1b50*/  LDG.E.U8 R23, desc[UR8][R12.64+0x1b] ;  /* 0x00001b080c177981 */ /* 0x000f68000c1e1100 */
[----:B------:R-:W-:Y:S04]  /*1b60*/  STG.E.U8 desc[UR8][R4.64+0x1c], R28 ;  /* 0x00001c1c04007986 */ /* 0x000fe8000c101108 */
[----:B0-----:R-:W5:Y:S04]  /*1b70*/  LDG.E.U8 R25, desc[UR8][R12.64+0x1c] ;  /* 0x00001c080c197981 */ /* 0x001f68000c1e1100 */
[----:B------:R0:W-:Y:S04]  /*1b80*/  STG.E.U8 desc[UR8][R4.64+0x1d], R20 ;  /* 0x00001d1404007986 */ /* 0x0001e8000c101108 */
[----:B-1----:R-:W5:Y:S04]  /*1b90*/  LDG.E.U8 R27, desc[UR8][R12.64+0x1d] ;  /* 0x00001d080c1b7981 */ /* 0x002f68000c1e1100 */
[----:B--2---:R-:W-:Y:S04]  /*1ba0*/  STG.E.U8 desc[UR8][R4.64+0x1e], R3 ;  /* 0x00001e0304007986 */ /* 0x004fe8000c101108 */
[----:B------:R-:W2:Y:S04]  /*1bb0*/  LDG.E.U8 R29, desc[UR8][R12.64+0x1e] ;  /* 0x00001e080c1d7981 */ /* 0x000ea8000c1e1100 */
[----:B------:R1:W-:Y:S04]  /*1bc0*/  STG.E.U8 desc[UR8][R4.64+0x1f], R26 ;  /* 0x00001f1a04007986 */ /* 0x0003e8000c101108 */
[----:B0-----:R-:W2:Y:S01]  /*1bd0*/  LDG.E.U8 R20, desc[UR8][R12.64+0x1f] ;  /* 0x00001f080c147981 */ /* 0x001ea2000c1e1100 */
[----:B------:R-:W-:-:S02]  /*1be0*/  LOP3.LUT R18, R18, 0xffff8000, R16, 0xf8, !PT ;  /* 0xffff800012127812 */ /* 0x000fc400078ef810 */
[----:B-1----:R-:W-:-:S05]  /*1bf0*/  LOP3.LUT R5, R17, 0x1f, RZ, 0xc0, !PT ;  /* 0x0000001f11057812 */ /* 0x002fca00078ec0ff */
[----:B------:R-:W-:Y:S01]  /*1c00*/  IMAD.IADD R5, R14, 0x1, R5 ;  /* 0x000000010e057824 */ /* 0x000fe200078e0205 */
[----:B------:R-:W-:Y:S02]  /*1c10*/  UIADD3 UR6, UP0, UPT, UR6, 0x1, URZ ;  /* 0x0000000106067890 */ /* 0x000fe4000ff1e0ff */
[----:B------:R-:W-:Y:S02]  /*1c20*/  UIADD3 UR4, UPT, UPT, UR4, 0x1, URZ ;  /* 0x0000000104047890 */ /* 0x000fe4000fffe0ff */
[----:B------:R-:W-:Y:S02]  /*1c30*/  UIADD3.X UR7, UPT, UPT, URZ, UR7, URZ, UP0, !UPT ;  /* 0x00000007ff077290 */ /* 0x000fe400087fe4ff */
[----:B------:R-:W-:Y:S01]  /*1c40*/  UISETP.NE.AND UP0, UPT, UR4, URZ, UPT ;  /* 0x000000ff0400728c */ /* 0x000fe2000bf05270 */
[----:B------:R-:W-:Y:S02]  /*1c50*/  VIADD R17, R17, 0x1 ;  /* 0x0000000111117836 */ /* 0x000fe40000000000 */
[----:B------:R-:W-:Y:S01]  /*1c60*/  VIADD R16, R16, 0x400 ;  /* 0x0000040010107836 */ /* 0x000fe20000000000 */
[----:B---3--:R-:W-:Y:S04]  /*1c70*/  STS.U8 [R14+0x17], R24 ;  /* 0x000017180e007388 */ /* 0x008fe80000000000 */
[----:B----4-:R-:W-:Y:S04]  /*1c80*/  STS.U8 [R14+0x18], R22 ;  /* 0x000018160e007388 */ /* 0x010fe80000000000 */
[----:B-----5:R-:W-:Y:S04]  /*1c90*/  STS.U8 [R14+0x19], R19 ;  /* 0x000019130e007388 */ /* 0x020fe80000000000 */
[----:B------:R-:W-:Y:S04]  /*1ca0*/  STS.U8 [R14+0x1a], R21 ;  /* 0x00001a150e007388 */ /* 0x000fe80000000000 */
[----:B------:R-:W-:Y:S04]  /*1cb0*/  STS.U8 [R14+0x1b], R23 ;  /* 0x00001b170e007388 */ /* 0x000fe80000000000 */
[----:B------:R-:W-:Y:S04]  /*1cc0*/  STS.U8 [R14+0x1c], R25 ;  /* 0x00001c190e007388 */ /* 0x000fe80000000000 */
[----:B------:R-:W-:Y:S04]  /*1cd0*/  STS.U8 [R14+0x1d], R27 ;  /* 0x00001d1b0e007388 */ /* 0x000fe80000000000 */
[----:B--2---:R-:W-:Y:S04]  /*1ce0*/  STS.U8 [R14+0x1e], R29 ;  /* 0x00001e1d0e007388 */ /* 0x004fe80000000000 */
[----:B------:R-:W-:Y:S04]  /*1cf0*/  STS.U8 [R14+0x1f], R20 ;  /* 0x00001f140e007388 */ /* 0x000fe80000000000 */
[----:B------:R-:W-:Y:S04]  /*1d00*/  STS [R15+0x8000], R18 ;  /* 0x008000120f007388 */ /* 0x000fe80000000800 */
[----:B------:R-:W0:Y:S04]  /*1d10*/  LDS R3, [R9] ;  /* 0x0000000009037984 */ /* 0x000e280000000800 */
[----:B0-----:R4:W-:Y:S04]  /*1d20*/  STS [R8], R3 ;  /* 0x0000000308007388 */ /* 0x0019e80000000800 */
[----:B------:R4:W-:Y:S01]  /*1d30*/  STS.U8 [R5], R2 ;  /* 0x0000000205007388 */ /* 0x0009e20000000000 */
[----:B------:R-:W-:Y:S05]  /*1d40*/  BRA.U UP0, `(.L_x_14) ;  /* 0xfffffff500887547 */ /* 0x000fea000b83ffff */
[----:B----4-:R-:W0:Y:S02]  /*1d50*/  LDC.64 R2, c[0x4][0x8] ;  /* 0x01000200ff027b82 */ /* 0x010e240000000a00 */
[----:B0-----:R0:W-:Y:S02]  /*1d60*/  STG.E desc[UR8][R2.64], R6 ;  /* 0x0000000602007986 */ /* 0x0011e4000c101908 */
.L_x_5:
[----:B------:R-:W2:Y:S01]  /*1d70*/  LDCU UR4, c[0x0][0x380] ;  /* 0x00007000ff0477ac */ /* 0x000ea20008000800 */
[----:B------:R-:W-:Y:S01]  /*1d80*/  ISETP.GE.AND P0, PT, R0, 0x1, PT ;  /* 0x000000010000780c */ /* 0x000fe20003f06270 */
[----:B--2---:R-:W-:-:S12]  /*1d90*/  UIADD3 UR6, UPT, UPT, UR4, -0x9, URZ ;  /* 0xfffffff704067890 */ /* 0x004fd8000fffe0ff */
[----:B------:R-:W-:Y:S05]  /*1da0*/  @!P0 BRA `(.L_x_15) ;  /* 0x0000000c001c8947 */ /* 0x000fea0003800000 */
[----:B0-----:R0:W2:Y:S01]  /*1db0*/  LDS R3, [R9] ;  /* 0x0000000009037984 */ /* 0x0010a20000000800 */
[----:B------:R-:W3:Y:S02]  /*1dc0*/  LDCU UR4, c[0x0][0x380] ;  /* 0x00007000ff0477ac */ /* 0x000ee40008000800 */
[----:B0--3--:R-:W-:-:S07]  /*1dd0*/  MOV R12, UR4 ;  /* 0x00000004000c7c02 */ /* 0x009fce0008000f00 */
.L_x_22:
[----:B--2---:R-:W-:Y:S01]  /*1de0*/  ISETP.NE.AND P0, PT, R3, -0x1, PT ;  /* 0xffffffff0300780c */ /* 0x004fe20003f05270 */
[----:B0-----:R-:W-:Y:S01]  /*1df0*/  IMAD.MOV.U32 R4, RZ, RZ, -0x1 ;  /* 0xffffffffff047424 */ /* 0x001fe200078e00ff */
[----:B------:R-:W-:Y:S01]  /*1e00*/  LEA R5, R10, R11, 0x18 ;  /* 0x0000000b0a057211 */ /* 0x000fe200078ec0ff */
[----:B------:R-:W-:-:S05]  /*1e10*/  VIADD R2, R12, 0xffffffff ;  /* 0xffffffff0c027836 */ /* 0x000fca0000000000 */
[----:B------:R-:W-:-:S05]  /*1e20*/  SHF.R.U32.HI R20, RZ, 0x5, R2 ;  /* 0x00000005ff147819 */ /* 0x000fca0000011602 */
[----:B------:R-:W-:-:S05]  /*1e30*/  @P0 VIADD R4, R3, 0x1 ;  /* 0x0000000103040836 */ /* 0x000fca0000000000 */
[----:B------:R-:W-:Y:S01]  /*1e40*/  @P0 STS [R9], R4 ;  /* 0x0000000409000388 */ /* 0x000fe20000000800 */
[----:B------:R-:W-:Y:S01]  /*1e50*/  ISETP.GT.AND P0, PT, R12, UR6, PT ;  /* 0x000000060c007c0c */ /* 0x000fe2000bf04270 */
[----:B------:R-:W-:Y:S02]  /*1e60*/  IMAD.MOV.U32 R12, RZ, RZ, R2 ;  /* 0x000000ffff0c7224 */ /* 0x000fe400078e0002 */
[----:B------:R-:W0:Y:S02]  /*1e70*/  LDS R3, [R5+0x8000] ;  /* 0x0080000005037984 */ /* 0x000e240000000800 */
[----:B0-----:R-:W-:-:S04]  /*1e80*/  SHF.R.U32.HI R3, RZ, 0xf, R3 ;  /* 0x0000000fff037819 */ /* 0x001fc80000011603 */
[----:B------:R-:W-:Y:S01]  /*1e90*/  ISETP.NE.AND P1, PT, R3, R20, PT ;  /* 0x000000140300720c */ /* 0x000fe20003f25270 */
[----:B------:R-:W-:-:S12]  /*1ea0*/  IMAD.MOV.U32 R3, RZ, RZ, R7 ;  /* 0x000000ffff037224 */ /* 0x000fd800078e0007 */
[----:B------:R-:W-:Y:S05]  /*1eb0*/  @!P1 BRA `(.L_x_16) ;  /* 0x0000000000249947 */ /* 0x000fea0003800000 */
[----:B-1----:R-:W-:-:S07]  /*1ec0*/  IMAD.MOV.U32 R14, RZ, RZ, RZ ;  /* 0x000000ffff0e7224 */ /* 0x002fce00078e00ff */
.L_x_18:
[----:B------:R-:W-:-:S05]  /*1ed0*/  VIADD R14, R14, 0x1 ;  /* 0x000000010e0e7836 */ /* 0x000fca0000000000 */
[----:B------:R-:W-:-:S13]  /*1ee0*/  ISETP.NE.AND P1, PT, R14, R0, PT ;  /* 0x000000000e00720c */ /* 0x000fda0003f25270 */
[----:B------:R-:W-:Y:S05]  /*1ef0*/  @!P1 BRA `(.L_x_17) ;  /* 0x00000000002c9947 */ /* 0x000fea0003800000 */
[----:B------:R-:W-:-:S05]  /*1f00*/  IMAD R3, R14, 0x4, R7 ;  /* 0x000000040e037824 */ /* 0x000fca00078e0207 */
[----:B------:R-:W0:Y:S02]  /*1f10*/  LDS R5, [R3] ;  /* 0x0000000003057984 */ /* 0x000e240000000800 */
[----:B0-----:R-:W-:-:S04]  /*1f20*/  SHF.R.U32.HI R5, RZ, 0xf, R5 ;  /* 0x0000000fff057819 */ /* 0x001fc80000011605 */
[----:B------:R-:W-:-:S13]  /*1f30*/  ISETP.NE.AND P1, PT, R5, R20, PT ;  /* 0x000000140500720c */ /* 0x000fda0003f25270 */
[----:B------:R-:W-:Y:S05]  /*1f40*/  @P1 BRA `(.L_x_18) ;  /* 0xfffffffc00e01947 */ /* 0x000fea000383ffff */
.L_x_16:
[----:B------:R-:W-:-:S05]  /*1f50*/  IMAD R5, R0, 0x4, R3 ;  /* 0x0000000400057824 */ /* 0x000fca00078e0203 */
[----:B------:R-:W0:Y:S02]  /*1f60*/  LDS R3, [R5] ;  /* 0x0000000005037984 */ /* 0x000e240000000800 */
[----:B0-----:R-:W-:-:S13]  /*1f70*/  ISETP.NE.AND P1, PT, R3, RZ, PT ;  /* 0x000000ff0300720c */ /* 0x001fda0003f25270 */
[----:B------:R0:W-:Y:S01]  /*1f80*/  @P1 STS [R5], R4 ;  /* 0x0000000405001388 */ /* 0x0001e20000000800 */
[----:B------:R-:W-:Y:S01]  /*1f90*/  @P1 IMAD.MOV.U32 R3, RZ, RZ, R4 ;  /* 0x000000ffff031224 */ /* 0x000fe200078e0004 */
[----:B------:R-:W-:Y:S06]  /*1fa0*/  @P1 BRA `(.L_x_19) ;  /* 0x0000000800941947 */ /* 0x000fec0003800000 */
.L_x_17:
[----:B0-----:R-:W0:Y:S01]  /*1fb0*/  LDC.64 R4, c[0x4][0x8] ;  /* 0x01000200ff047b82 */ /* 0x001e220000000a00 */
[----:B-----5:R-:W-:Y:S02]  /*1fc0*/  VIADD R6, R6, 0x1 ;  /* 0x0000000106067836 */ /* 0x020fe40000000000 */
[----:B------:R-:W-:Y:S02]  /*1fd0*/  IMAD.MOV.U32 R3, RZ, RZ, RZ ;  /* 0x000000ffff037224 */ /* 0x000fe400078e00ff */
[----:B------:R-:W-:Y:S02]  /*1fe0*/  IMAD.MOV.U32 R10, RZ, RZ, -0x1 ;  /* 0xffffffffff0a7424 */ /* 0x000fe400078e00ff */
[----:B------:R-:W-:Y:S01]  /*1ff0*/  IMAD.MOV.U32 R11, RZ, RZ, RZ ;  /* 0x000000ffff0b7224 */ /* 0x000fe200078e00ff */
[----:B0-----:R0:W-:Y:S06]  /*2000*/  STG.E desc[UR8][R4.64], R6 ;  /* 0x0000000604007986 */ /* 0x0011ec000c101908 */
.L_x_21:
[----:B0-----:R-:W-:-:S05]  /*2010*/  IMAD R4, R11, 0x4, R8 ;  /* 0x000000040b047824 */ /* 0x001fca00078e0208 */
[----:B------:R-:W0:Y:S02]  /*2020*/  LDS R5, [R4] ;  /* 0x0000000004057984 */ /* 0x000e240000000800 */
[----:B0-----:R-:W-:-:S13]  /*2030*/  ISETP.NE.AND P1, PT, R5, RZ, PT ;  /* 0x000000ff0500720c */ /* 0x001fda0003f25270 */
        /* <DEDUP_REMOVED lines=8> */
.L_x_20:
[----:B-1----:R-:W-:Y:S01]  /*20c0*/  IMAD R13, R11, 0x4, R7 ;  /* 0x000000040b0d7824 */ /* 0x002fe200078e0207 */
[----:B------:R-:W0:Y:S01]  /*20d0*/  S2R R10, SR_CgaCtaId ;  /* 0x00000000000a7919 */ /* 0x000e220000008800 */
[----:B------:R-:W-:Y:S01]  /*20e0*/  MOV R11, 0x400 ;  /* 0x00000400000b7802 */ /* 0x000fe20000000f00 */
[----:B------:R-:W1:Y:S01]  /*20f0*/  LDCU.64 UR4, c[0x4][0x10] ;  /* 0x01000200ff0477ac */ /* 0x000e620008000a00 */
[----:B------:R-:W-:Y:S01]  /*2100*/  LOP3.LUT R4, R2, 0xffffffe0, RZ, 0xc0, !PT ;  /* 0xffffffe002047812 */ /* 0x000fe200078ec0ff */
[----:B------:R-:W2:Y:S03]  /*2110*/  LDS R3, [R13] ;  /* 0x000000000d037984 */ /* 0x000ea60000000800 */
[----:B-1----:R-:W-:Y:S02]  /*2120*/  IADD3 R4, P2, PT, R4, UR4, RZ ;  /* 0x0000000404047c10 */ /* 0x002fe4000ff5e0ff */
[----:B0-----:R-:W-:-:S02]  /*2130*/  LEA R5, R10, R11, 0x18 ;  /* 0x0000000b0a057211 */ /* 0x001fc400078ec0ff */
[----:B--2---:R-:W-:Y:S02]  /*2140*/  LOP3.LUT R14, R3, 0x7fff, RZ, 0xc0, !PT ;  /* 0x00007fff030e7812 */ /* 0x004fe400078ec0ff */
[----:B------:R-:W-:Y:S02]  /*2150*/  SHF.R.U32.HI R3, RZ, 0xa, R3 ;  /* 0x0000000aff037819 */ /* 0x000fe40000011603 */
[----:B------:R-:W-:Y:S01]  /*2160*/  IADD3 R16, PT, PT, R14, R5, RZ ;  /* 0x000000050e107210 */ /* 0x000fe20007ffe0ff */
[----:B------:R-:W-:Y:S01]  /*2170*/  IMAD.X R5, RZ, RZ, UR5, P2 ;  /* 0x00000005ff057e24 */ /* 0x000fe200090e06ff */
[----:B------:R-:W-:-:S03]  /*2180*/  LOP3.LUT R3, R3, 0x3fffe0, RZ, 0xc0, !PT ;  /* 0x003fffe003037812 */ /* 0x000fc600078ec0ff */
[----:B------:R-:W0:Y:S01]  /*2190*/  LDS.U8 R21, [R16] ;  /* 0x0000000010157984 */ /* 0x000e220000000000 */
[----:B------:R-:W-:-:S03]  /*21a0*/  IADD3 R2, P1, PT, R3, UR4, RZ ;  /* 0x0000000403027c10 */ /* 0x000fc6000ff3e0ff */
[----:B------:R-:W1:Y:S02]  /*21b0*/  LDS.U8 R29, [R16+0x1] ;  /* 0x00000100101d7984 */ /* 0x000e640000000000 */
[----:B------:R-:W-:Y:S02]  /*21c0*/  IMAD.X R3, RZ, RZ, UR5, P1 ;  /* 0x00000005ff037e24 */ /* 0x000fe400088e06ff */
[----:B------:R-:W2:Y:S04]  /*21d0*/  LDS.U8 R18, [R16+0x2] ;  /* 0x0000020010127984 */ /* 0x000ea80000000000 */
[----:B------:R-:W3:Y:S04]  /*21e0*/  LDS.U8 R28, [R16+0x3] ;  /* 0x00000300101c7984 */ /* 0x000ee80000000000 */
[----:B------:R-:W4:Y:S04]  /*21f0*/  LDS.U8 R19, [R16+0x4] ;  /* 0x0000040010137984 */ /* 0x000f280000000000 */
[----:B------:R-:W5:Y:S04]  /*2200*/  LDS.U8 R15, [R16+0x5] ;  /* 0x00000500100f7984 */ /* 0x000f680000000000 */
[----:B------:R-:W5:Y:S04]  /*2210*/  LDS.U8 R26, [R16+0x6] ;  /* 0x00000600101a7984 */ /* 0x000f680000000000 */
[----:B------:R-:W5:Y:S04]  /*2220*/  LDS.U8 R24, [R16+0x7] ;  /* 0x0000070010187984 */ /* 0x000f680000000000 */
[----:B------:R-:W5:Y:S04]  /*2230*/  LDS.U8 R22, [R16+0x8] ;  /* 0x0000080010167984 */ /* 0x000f680000000000 */
[----:B------:R-:W5:Y:S04]  /*2240*/  LDS.U8 R17, [R16+0x9] ;  /* 0x0000090010117984 */ /* 0x000f680000000000 */
[----:B0-----:R0:W-:Y:S04]  /*2250*/  STG.E.U8 desc[UR8][R2.64], R21 ;  /* 0x0000001502007986 */ /* 0x0011e8000c101108 */
[----:B------:R-:W5:Y:S04]  /*2260*/  LDG.E.U8 R25, desc[UR8][R4.64] ;  /* 0x0000000804197981 */ /* 0x000f68000c1e1100 */
[----:B-1----:R-:W-:Y:S04]  /*2270*/  STG.E.U8 desc[UR8][R2.64+0x1], R29 ;  /* 0x0000011d02007986 */ /* 0x002fe8000c101108 */
[----:B------:R-:W5:Y:S04]  /*2280*/  LDG.E.U8 R27, desc[UR8][R4.64+0x1] ;  /* 0x00000108041b7981 */ /* 0x000f68000c1e1100 */
[----:B--2---:R-:W-:Y:S04]  /*2290*/  STG.E.U8 desc[UR8][R2.64+0x2], R18 ;  /* 0x0000021202007986 */ /* 0x004fe8000c101108 */
[----:B------:R-:W2:Y:S04]  /*22a0*/  LDG.E.U8 R23, desc[UR8][R4.64+0x2] ;  /* 0x0000020804177981 */ /* 0x000ea8000c1e1100 */
[----:B---3--:R-:W-:Y:S04]  /*22b0*/  STG.E.U8 desc[UR8][R2.64+0x3], R28 ;  /* 0x0000031c02007986 */ /* 0x008fe8000c101108 */
[----:B0-----:R-:W3:Y:S04]  /*22c0*/  LDG.E.U8 R21, desc[UR8][R4.64+0x3] ;  /* 0x0000030804157981 */ /* 0x001ee8000c1e1100 */
[----:B----4-:R0:W-:Y:S04]  /*22d0*/  STG.E.U8 desc[UR8][R2.64+0x4], R19 ;  /* 0x0000041302007986 */ /* 0x0101e8000c101108 */
[----:B0-----:R-:W4:Y:S04]  /*22e0*/  LDG.E.U8 R19, desc[UR8][R4.64+0x4] ;  /* 0x0000040804137981 */ /* 0x001f28000c1e1100 */
[----:B-----5:R0:W-:Y:S04]  /*22f0*/  STG.E.U8 desc[UR8][R2.64+0x5], R15 ;  /* 0x0000050f02007986 */ /* 0x0201e8000c101108 */
[----:B0-----:R-:W5:Y:S04]  /*2300*/  LDG.E.U8 R15, desc[UR8][R4.64+0x5] ;  /* 0x00000508040f7981 */ /* 0x001f68000c1e1100 */
[----:B------:R-:W-:Y:S04]  /*2310*/  STG.E.U8 desc[UR8][R2.64+0x6], R26 ;  /* 0x0000061a02007986 */ /* 0x000fe8000c101108 */
[----:B------:R-:W5:Y:S04]  /*2320*/  LDG.E.U8 R29, desc[UR8][R4.64+0x6] ;  /* 0x00000608041d7981 */ /* 0x000f68000c1e1100 */
[----:B------:R-:W-:Y:S04]  /*2330*/  STG.E.U8 desc[UR8][R2.64+0x7], R24 ;  /* 0x0000071802007986 */ /* 0x000fe8000c101108 */
[----:B------:R-:W5:Y:S04]  /*2340*/  LDG.E.U8 R18, desc[UR8][R4.64+0x7] ;  /* 0x0000070804127981 */ /* 0x000f68000c1e1100 */
[----:B------:R-:W-:Y:S04]  /*2350*/  STG.E.U8 desc[UR8][R2.64+0x8], R22 ;  /* 0x0000081602007986 */ /* 0x000fe8000c101108 */
[----:B------:R-:W5:Y:S04]  /*2360*/  LDG.E.U8 R28, desc[UR8][R4.64+0x8] ;  /* 0x00000808041c7981 */ /* 0x000f68000c1e1100 */
[----:B------:R0:W-:Y:S04]  /*2370*/  STG.E.U8 desc[UR8][R2.64+0x9], R17 ;  /* 0x0000091102007986 */ /* 0x0001e8000c101108 */
[----:B------:R-:W1:Y:S01]  /*2380*/  LDS.U8 R26, [R16+0xa] ;  /* 0x00000a00101a7984 */ /* 0x000e620000000000 */
[----:B------:R-:W-:-:S03]  /*2390*/  IMAD R14, R20, 0x8000, R14 ;  /* 0x00008000140e7824 */ /* 0x000fc600078e020e */
[----:B------:R-:W5:Y:S04]  /*23a0*/  LDS.U8 R24, [R16+0xb] ;  /* 0x00000b0010187984 */ /* 0x000f680000000000 */
[----:B0-----:R-:W5:Y:S04]  /*23b0*/  LDG.E.U8 R17, desc[UR8][R4.64+0x9] ;  /* 0x0000090804117981 */ /* 0x001f68000c1e1100 */
[----:B------:R-:W0:Y:S04]  /*23c0*/  LDS.U8 R22, [R16+0xc] ;  /* 0x00000c0010167984 */ /* 0x000e280000000000 */
[----:B------:R-:W0:Y:S04]  /*23d0*/  LDS.U8 R20, [R16+0xd] ;  /* 0x00000d0010147984 */ /* 0x000e280000000000 */
[----:B-1----:R-:W-:Y:S04]  /*23e0*/  STG.E.U8 desc[UR8][R2.64+0xa], R26 ;  /* 0x00000a1a02007986 */ /* 0x002fe8000c101108 */
[----:B------:R-:W-:Y:S04]  /*23f0*/  STS.U8 [R16], R25 ;  /* 0x0000001910007388 */ /* 0x000fe80000000000 */
[----:B------:R-:W-:Y:S04]  /*2400*/  LDS.U8 R25, [R16+0x10] ;  /* 0x0000100010197984 */ /* 0x000fe80000000000 */
[----:B------:R-:W-:Y:S04]  /*2410*/  STS.U8 [R16+0x1], R27 ;  /* 0x0000011b10007388 */ /* 0x000fe80000000000 */
[----:B------:R-:W1:Y:S04]  /*2420*/  LDS.U8 R27, [R16+0xe] ;  /* 0x00000e00101b7984 */ /* 0x000e680000000000 */
[----:B--2---:R-:W-:Y:S04]  /*2430*/  STS.U8 [R16+0x2], R23 ;  /* 0x0000021710007388 */ /* 0x004fe80000000000 */
[----:B------:R-:W-:Y:S04]  /*2440*/  LDS.U8 R23, [R16+0x11] ;  /* 0x0000110010177984 */ /* 0x000fe80000000000 */
[----:B---3--:R-:W-:Y:S04]  /*2450*/  STS.U8 [R16+0x3], R21 ;  /* 0x0000031510007388 */ /* 0x008fe80000000000 */
[----:B------:R-:W-:Y:S04]  /*2460*/  LDS.U8 R21, [R16+0x12] ;  /* 0x0000120010157984 */ /* 0x000fe80000000000 */
[----:B----4-:R-:W-:Y:S04]  /*2470*/  STS.U8 [R16+0x4], R19 ;  /* 0x0000041310007388 */ /* 0x010fe80000000000 */
[----:B------:R-:W-:Y:S04]  /*2480*/  LDS.U8 R19, [R16+0x13] ;  /* 0x0000130010137984 */ /* 0x000fe80000000000 */
[----:B-----5:R-:W-:Y:S04]  /*2490*/  STS.U8 [R16+0x5], R15 ;  /* 0x0000050f10007388 */ /* 0x020fe80000000000 */
[----:B------:R-:W2:Y:S04]  /*24a0*/  LDS.U8 R15, [R16+0xf] ;  /* 0x00000f00100f7984 */ /* 0x000ea80000000000 */
[----:B------:R3:W-:Y:S04]  /*24b0*/  STS.U8 [R16+0x6], R29 ;  /* 0x0000061d10007388 */ /* 0x0007e80000000000 */
[----:B------:R4:W-:Y:S04]  /*24c0*/  STS.U8 [R16+0x7], R18 ;  /* 0x0000071210007388 */ /* 0x0009e80000000000 */
[----:B---3--:R-:W3:Y:S04]  /*24d0*/  LDG.E.U8 R29, desc[UR8][R4.64+0xa] ;  /* 0x00000a08041d7981 */ /* 0x008ee8000c1e1100 */
[----:B------:R-:W-:Y:S04]  /*24e0*/  STG.E.U8 desc[UR8][R2.64+0xb], R24 ;  /* 0x00000b1802007986 */ /* 0x000fe8000c101108 */
[----:B----4-:R-:W4:Y:S04]  /*24f0*/  LDG.E.U8 R18, desc[UR8][R4.64+0xb] ;  /* 0x00000b0804127981 */ /* 0x010f28000c1e1100 */
[----:B------:R5:W-:Y:S04]  /*2500*/  STS.U8 [R16+0x8], R28 ;  /* 0x0000081c10007388 */ /* 0x000be80000000000 */
[----:B0-----:R-:W-:Y:S04]  /*2510*/  STG.E.U8 desc[UR8][R2.64+0xc], R22 ;  /* 0x00000c1602007986 */ /* 0x001fe8000c101108 */
[----:B------:R-:W-:Y:S04]  /*2520*/  STS.U8 [R16+0x9], R17 ;  /* 0x0000091110007388 */ /* 0x000fe80000000000 */
[----:B------:R-:W0:Y:S04]  /*2530*/  LDS.U8 R17, [R16+0x14] ;  /* 0x0000140010117984 */ /* 0x000e280000000000 */
[----:B-----5:R-:W5:Y:S04]  /*2540*/  LDG.E.U8 R28, desc[UR8][R4.64+0xc] ;  /* 0x00000c08041c7981 */ /* 0x020f68000c1e1100 */
[----:B------:R1:W-:Y:S04]  /*2550*/  STG.E.U8 desc[UR8][R2.64+0xd], R20 ;  /* 0x00000d1402007986 */ /* 0x0003e8000c101108 */
[----:B-1----:R-:W5:Y:S04]  /*2560*/  LDG.E.U8 R20, desc[UR8][R4.64+0xd] ;  /* 0x00000d0804147981 */ /* 0x002f68000c1e1100 */
[----:B------:R1:W-:Y:S04]  /*2570*/  STG.E.U8 desc[UR8][R2.64+0xe], R27 ;  /* 0x00000e1b02007986 */ /* 0x0003e8000c101108 */
[----:B-1----:R-:W5:Y:S04]  /*2580*/  LDG.E.U8 R27, desc[UR8][R4.64+0xe] ;  /* 0x00000e08041b7981 */ /* 0x002f68000c1e1100 */
[----:B--2---:R1:W-:Y:S04]  /*2590*/  STG.E.U8 desc[UR8][R2.64+0xf], R15 ;  /* 0x00000f0f02007986 */ /* 0x0043e8000c101108 */
[----:B------:R-:W2:Y:S04]  /*25a0*/  LDG.E.U8 R26, desc[UR8][R4.64+0xf] ;  /* 0x00000f08041a7981 */ /* 0x000ea8000c1e1100 */
[----:B------:R-:W-:Y:S04]  /*25b0*/  STG.E.U8 desc[UR8][R2.64+0x10], R25 ;  /* 0x0000101902007986 */ /* 0x000fe8000c101108 */
[----:B------:R-:W2:Y:S04]  /*25c0*/  LDG.E.U8 R24, desc[UR8][R4.64+0x10] ;  /* 0x0000100804187981 */ /* 0x000ea8000c1e1100 */
[----:B------:R-:W-:Y:S04]  /*25d0*/  STG.E.U8 desc[UR8][R2.64+0x11], R23 ;  /* 0x0000111702007986 */ /* 0x000fe8000c101108 */
[----:B------:R-:W2:Y:S04]  /*25e0*/  LDG.E.U8 R22, desc[UR8][R4.64+0x11] ;  /* 0x0000110804167981 */ /* 0x000ea8000c1e1100 */
[----:B------:R-:W-:Y:S04]  /*25f0*/  STG.E.U8 desc[UR8][R2.64+0x12], R21 ;  /* 0x0000121502007986 */ /* 0x000fe8000c101108 */
[----:B-1----:R-:W2:Y:S04]  /*2600*/  LDG.E.U8 R15, desc[UR8][R4.64+0x12] ;  /* 0x00001208040f7981 */ /* 0x002ea8000c1e1100 */
[----:B------:R1:W-:Y:S04]  /*2610*/  STG.E.U8 desc[UR8][R2.64+0x13], R19 ;  /* 0x0000131302007986 */ /* 0x0003e8000c101108 */
[----:B------:R-:W0:Y:S04]  /*2620*/  LDS.U8 R23, [R16+0x15] ;  /* 0x0000150010177984 */ /* 0x000e280000000000 */
[----:B------:R-:W2:Y:S04]  /*2630*/  LDS.U8 R21, [R16+0x16] ;  /* 0x0000160010157984 */ /* 0x000ea80000000000 */
[----:B-1----:R-:W2:Y:S04]  /*2640*/  LDG.E.U8 R19, desc[UR8][R4.64+0x13] ;  /* 0x0000130804137981 */ /* 0x002ea8000c1e1100 */
[----:B0-----:R0:W-:Y:S04]  /*2650*/  STG.E.U8 desc[UR8][R2.64+0x14], R17 ;  /* 0x0000141102007986 */ /* 0x0011e8000c101108 */
[----:B------:R-:W1:Y:S04]  /*2660*/  LDS.U8 R25, [R16+0x17] ;  /* 0x0000170010197984 */ /* 0x000e680000000000 */
[----:B0-----:R-:W2:Y:S04]  /*2670*/  LDG.E.U8 R17, desc[UR8][R4.64+0x14] ;  /* 0x0000140804117981 */ /* 0x001ea8000c1e1100 */
[----:B------:R-:W-:Y:S04]  /*2680*/  STG.E.U8 desc[UR8][R2.64+0x15], R23 ;  /* 0x0000151702007986 */ /* 0x000fe8000c101108 */
[----:B---3--:R-:W-:Y:S04]  /*2690*/  STS.U8 [R16+0xa], R29 ;  /* 0x00000a1d10007388 */ /* 0x008fe80000000000 */
[----:B------:R-:W-:Y:S04]  /*26a0*/  LDS.U8 R29, [R16+0x19] ;  /* 0x00001900101d7984 */ /* 0x000fe80000000000 */
[----:B----4-:R-:W-:Y:S04]  /*26b0*/  STS.U8 [R16+0xb], R18 ;  /* 0x00000b1210007388 */ /* 0x010fe80000000000 */
[----:B------:R-:W-:Y:S04]  /*26c0*/  LDS.U8 R18, [R16+0x1a] ;  /* 0x00001a0010127984 */ /* 0x000fe80000000000 */
[----:B-----5:R-:W-:Y:S04]  /*26d0*/  STS.U8 [R16+0xc], R28 ;  /* 0x00000c1c10007388 */ /* 0x020fe80000000000 */
[----:B------:R-:W-:Y:S04]  /*26e0*/  LDS.U8 R28, [R16+0x1d] ;  /* 0x00001d00101c7984 */ /* 0x000fe80000000000 */
[----:B------:R-:W-:Y:S04]  /*26f0*/  STS.U8 [R16+0xd], R20 ;  /* 0x00000d1410007388 */ /* 0x000fe80000000000 */
[----:B------:R-:W-:Y:S04]  /*2700*/  LDS.U8 R20, [R16+0x1b] ;  /* 0x00001b0010147984 */ /* 0x000fe80000000000 */
[----:B------:R-:W-:Y:S04]  /*2710*/  STS.U8 [R16+0xe], R27 ;  /* 0x00000e1b10007388 */ /* 0x000fe80000000000 */
[----:B------:R-:W0:Y:S04]  /*2720*/  LDS.U8 R27, [R16+0x18] ;  /* 0x00001800101b7984 */ /* 0x000e280000000000 */
[----:B--2---:R-:W-:Y:S04]  /*2730*/  STS.U8 [R16+0xf], R26 ;  /* 0x00000f1a10007388 */ /* 0x004fe80000000000 */
[----:B------:R-:W-:Y:S04]  /*2740*/  LDS.U8 R26, [R16+0x1e] ;  /* 0x00001e00101a7984 */ /* 0x000fe80000000000 */
[----:B------:R-:W-:Y:S04]  /*2750*/  STS.U8 [R16+0x10], R24 ;  /* 0x0000101810007388 */ /* 0x000fe80000000000 */
[----:B------:R-:W-:Y:S04]  /*2760*/  LDS.U8 R24, [R16+0x1f] ;  /* 0x00001f0010187984 */ /* 0x000fe80000000000 */
[----:B------:R-:W-:Y:S04]  /*2770*/  STS.U8 [R16+0x12], R15 ;  /* 0x0000120f10007388 */ /* 0x000fe80000000000 */
[----:B------:R-:W2:Y:S04]  /*2780*/  LDS.U8 R15, [R16+0x1c] ;  /* 0x00001c00100f7984 */ /* 0x000ea80000000000 */
[----:B------:R3:W-:Y:S04]  /*2790*/  STS.U8 [R16+0x11], R22 ;  /* 0x0000111610007388 */ /* 0x0007e80000000000 */
[----:B---3--:R-:W3:Y:S04]  /*27a0*/  LDG.E.U8 R22, desc[UR8][R4.64+0x15] ;  /* 0x0000150804167981 */ /* 0x008ee8000c1e1100 */
[----:B------:R-:W-:Y:S04]  /*27b0*/  STG.E.U8 desc[UR8][R2.64+0x16], R21 ;  /* 0x0000161502007986 */ /* 0x000fe8000c101108 */
[----:B------:R-:W-:Y:S04]  /*27c0*/  STS.U8 [R16+0x13], R19 ;  /* 0x0000131310007388 */ /* 0x000fe80000000000 */
[----:B------:R4:W-:Y:S04]  /*27d0*/  STS.U8 [R16+0x14], R17 ;  /* 0x0000141110007388 */ /* 0x0009e80000000000 */
[----:B----4-:R-:W4:Y:S04]  /*27e0*/  LDG.E.U8 R17, desc[UR8][R4.64+0x16] ;  /* 0x0000160804117981 */ /* 0x010f28000c1e1100 */
[----:B-1----:R1:W-:Y:S04]  /*27f0*/  STG.E.U8 desc[UR8][R2.64+0x17], R25 ;  /* 0x0000171902007986 */ /* 0x0023e8000c101108 */
[----:B------:R-:W5:Y:S04]  /*2800*/  LDG.E.U8 R19, desc[UR8][R4.64+0x17] ;  /* 0x0000170804137981 */ /* 0x000f68000c1e1100 */
[----:B0-----:R0:W-:Y:S04]  /*2810*/  STG.E.U8 desc[UR8][R2.64+0x18], R27 ;  /* 0x0000181b02007986 */ /* 0x0011e8000c101108 */
[----:B------:R-:W5:Y:S04]  /*2820*/  LDG.E.U8 R21, desc[UR8][R4.64+0x18] ;  /* 0x0000180804157981 */ /* 0x000f68000c1e1100 */
[----:B------:R-:W-:Y:S04]  /*2830*/  STG.E.U8 desc[UR8][R2.64+0x19], R29 ;  /* 0x0000191d02007986 */ /* 0x000fe8000c101108 */
[----:B------:R-:W5:Y:S04]  /*2840*/  LDG.E.U8 R23, desc[UR8][R4.64+0x19] ;  /* 0x0000190804177981 */ /* 0x000f68000c1e1100 */
[----:B------:R-:W-:Y:S04]  /*2850*/  STG.E.U8 desc[UR8][R2.64+0x1a], R18 ;  /* 0x00001a1202007986 */ /* 0x000fe8000c101108 */
[----:B-1----:R-:W5:Y:S04]  /*2860*/  LDG.E.U8 R25, desc[UR8][R4.64+0x1a] ;  /* 0x00001a0804197981 */ /* 0x002f68000c1e1100 */
[----:B------:R-:W-:Y:S04]  /*2870*/  STG.E.U8 desc[UR8][R2.64+0x1b], R20 ;  /* 0x00001b1402007986 */ /* 0x000fe8000c101108 */
[----:B0-----:R-:W5:Y:S04]  /*2880*/  LDG.E.U8 R27, desc[UR8][R4.64+0x1b] ;  /* 0x00001b08041b7981 */ /* 0x001f68000c1e1100 */
[----:B--2---:R0:W-:Y:S04]  /*2890*/  STG.E.U8 desc[UR8][R2.64+0x1c], R15 ;  /* 0x00001c0f02007986 */ /* 0x0041e8000c101108 */
[----:B0-----:R-:W2:Y:S04]  /*28a0*/  LDG.E.U8 R15, desc[UR8][R4.64+0x1c] ;  /* 0x00001c08040f7981 */ /* 0x001ea8000c1e1100 */
[----:B------:R-:W-:Y:S04]  /*28b0*/  STG.E.U8 desc[UR8][R2.64+0x1d], R28 ;  /* 0x00001d1c02007986 */ /* 0x000fe8000c101108 */
[----:B------:R-:W2:Y:S04]  /*28c0*/  LDG.E.U8 R29, desc[UR8][R4.64+0x1d] ;  /* 0x00001d08041d7981 */ /* 0x000ea8000c1e1100 */
[----:B------:R-:W-:Y:S04]  /*28d0*/  STG.E.U8 desc[UR8][R2.64+0x1e], R26 ;  /* 0x00001e1a02007986 */ /* 0x000fe8000c101108 */
[----:B------:R-:W2:Y:S04]  /*28e0*/  LDG.E.U8 R18, desc[UR8][R4.64+0x1e] ;  /* 0x00001e0804127981 */ /* 0x000ea8000c1e1100 */
[----:B------:R0:W-:Y:S04]  /*28f0*/  STG.E.U8 desc[UR8][R2.64+0x1f], R24 ;  /* 0x00001f1802007986 */ /* 0x0001e8000c101108 */
[----:B------:R-:W2:Y:S01]  /*2900*/  LDG.E.U8 R20, desc[UR8][R4.64+0x1f] ;  /* 0x00001f0804147981 */ /* 0x000ea2000c1e1100 */
[----:B0-----:R-:W-:-:S03]  /*2910*/  IMAD R2, R0, 0x4, R13 ;  /* 0x0000000400027824 */ /* 0x001fc600078e020d */
        /* <DEDUP_REMOVED lines=14> */
.L_x_19:
[----:B------:R-:W-:Y:S05]  /*2a00*/  @P0 BRA `(.L_x_22) ;  /* 0xfffffff000f40947 */ /* 0x000fea000383ffff */
[----:B------:R-:W-:Y:S05]  /*2a10*/  BRA `(.L_x_23) ;  /* 0x00000008008c7947 */ /* 0x000fea0003800000 */
.L_x_15:
[----:B0-----:R0:W2:Y:S01]  /*2a20*/  LDS R3, [R9] ;  /* 0x0000000009037984 */ /* 0x0010a20000000800 */
[----:B------:R-:W-:Y:S01]  /*2a30*/  UIADD3 UR5, UPT, UPT, UR4, -0x1, URZ ;  /* 0xffffffff04057890 */ /* 0x000fe2000fffe0ff */
[----:B------:R-:W-:Y:S01]  /*2a40*/  MOV R10, 0x400 ;  /* 0x00000400000a7802 */ /* 0x000fe20000000f00 */
[----:B------:R-:W-:Y:S01]  /*2a50*/  USHF.L.U32 UR4, UR4, 0xa, URZ ;  /* 0x0000000a04047899 */ /* 0x000fe200080006ff */
[----:B------:R-:W3:Y:S01]  /*2a60*/  S2R R5, SR_CgaCtaId ;  /* 0x0000000000057919 */ /* 0x000ee20000008800 */
[----:B------:R-:W4:Y:S04]  /*2a70*/  LDCU.64 UR10, c[0x4][0x10] ;  /* 0x01000200ff0a77ac */ /* 0x000f280008000a00 */
[----:B------:R-:W-:Y:S01]  /*2a80*/  IMAD.U32 R12, RZ, RZ, UR4 ;  /* 0x00000004ff0c7e24 */ /* 0x000fe2000f8e00ff */
[----:B0--34-:R-:W-:-:S07]  /*2a90*/  LEA R10, R5, R10, 0x18 ;  /* 0x0000000a050a7211 */ /* 0x019fce00078ec0ff */
.L_x_24:
[----:B--2---:R-:W-:Y:S01]  /*2aa0*/  ISETP.NE.AND P0, PT, R3, -0x1, PT ;  /* 0xffffffff0300780c */ /* 0x004fe20003f05270 */
[----:B------:R-:W-:-:S04]  /*2ab0*/  ULOP3.LUT UR4, UR5, 0xffffffe0, URZ, 0xc0, !UPT ;  /* 0xffffffe005047892 */ /* 0x000fc8000f8ec0ff */
[----:B------:R-:W-:-:S04]  /*2ac0*/  UIADD3 UR4, UP0, UPT, UR4, UR10, URZ ;  /* 0x0000000a04047290 */ /* 0x000fc8000ff1e0ff */
[----:B------:R-:W-:Y:S02]  /*2ad0*/  UIADD3.X UR7, UPT, UPT, URZ, UR11, URZ, UP0, !UPT ;  /* 0x0000000bff077290 */ /* 0x000fe400087fe4ff */
[----:B------:R-:W-:Y:S02]  /*2ae0*/  IMAD.U32 R4, RZ, RZ, UR4 ;  /* 0x00000004ff047e24 */ /* 0x000fe4000f8e00ff */
[----:B------:R-:W-:Y:S02]  /*2af0*/  @P0 VIADD R2, R3, 0x1 ;  /* 0x0000000103020836 */ /* 0x000fe40000000000 */
[----:B------:R-:W-:-:S03]  /*2b00*/  IMAD.U32 R5, RZ, RZ, UR7 ;  /* 0x00000007ff057e24 */ /* 0x000fc6000f8e00ff */
[----:B------:R-:W-:Y:S04]  /*2b10*/  @P0 STS [R9], R2 ;  /* 0x0000000209000388 */ /* 0x000fe80000000800 */
[----:B0-----:R-:W1:Y:S02]  /*2b20*/  LDS R3, [R10+0x8000] ;  /* 0x008000000a037984 */ /* 0x001e640000000800 */
[----:B-1----:R-:W-:Y:S02]  /*2b30*/  LOP3.LUT R13, R3, 0x7fff, RZ, 0xc0, !PT ;  /* 0x00007fff030d7812 */ /* 0x002fe400078ec0ff */
[----:B------:R-:W-:-:S03]  /*2b40*/  SHF.R.U32.HI R3, RZ, 0xa, R3 ;  /* 0x0000000aff037819 */ /* 0x000fc60000011603 */
[----:B------:R-:W-:Y:S01]  /*2b50*/  IMAD.IADD R11, R13, 0x1, R10 ;  /* 0x000000010d0b7824 */ /* 0x000fe200078e020a */
[----:B------:R-:W-:-:S04]  /*2b60*/  LOP3.LUT R3, R3, 0x3fffe0, RZ, 0xc0, !PT ;  /* 0x003fffe003037812 */ /* 0x000fc800078ec0ff */
[----:B------:R-:W0:Y:S01]  /*2b70*/  LDS.U8 R15, [R11] ;  /* 0x000000000b0f7984 */ /* 0x000e220000000000 */
[----:B------:R-:W-:-:S03]  /*2b80*/  IADD3 R2, P0, PT, R3, UR10, RZ ;  /* 0x0000000a03027c10 */ /* 0x000fc6000ff1e0ff */
[----:B------:R-:W1:Y:S02]  /*2b90*/  LDS.U8 R17, [R11+0x1] ;  /* 0x000001000b117984 */ /* 0x000e640000000000 */
[----:B------:R-:W-:Y:S02]  /*2ba0*/  IMAD.X R3, RZ, RZ, UR11, P0 ;  /* 0x0000000bff037e24 */ /* 0x000fe400080e06ff */
[----:B------:R-:W2:Y:S04]  /*2bb0*/  LDS.U8 R19, [R11+0x2] ;  /* 0x000002000b137984 */ /* 0x000ea80000000000 */
[----:B------:R-:W3:Y:S04]  /*2bc0*/  LDS.U8 R18, [R11+0x3] ;  /* 0x000003000b127984 */ /* 0x000ee80000000000 */
[----:B------:R-:W4:Y:S04]  /*2bd0*/  LDS.U8 R26, [R11+0x4] ;  /* 0x000004000b1a7984 */ /* 0x000f280000000000 */
[----:B------:R-:W4:Y:S04]  /*2be0*/  LDS.U8 R23, [R11+0x5] ;  /* 0x000005000b177984 */ /* 0x000f280000000000 */
[----:B------:R-:W4:Y:S04]  /*2bf0*/  LDS.U8 R14, [R11+0x6] ;  /* 0x000006000b0e7984 */ /* 0x000f280000000000 */
[----:B------:R-:W4:Y:S04]  /*2c00*/  LDS.U8 R16, [R11+0x7] ;  /* 0x000007000b107984 */ /* 0x000f280000000000 */
[----:B------:R-:W4:Y:S04]  /*2c10*/  LDS.U8 R29, [R11+0x8] ;  /* 0x000008000b1d7984 */ /* 0x000f280000000000 */
[----:B------:R-:W-:Y:S04]  /*2c20*/  LDS.U8 R22, [R11+0xa] ;  /* 0x00000a000b167984 */ /* 0x000fe80000000000 */
[----:B0-----:R0:W-:Y:S04]  /*2c30*/  STG.E.U8 desc[UR8][R2.64], R15 ;  /* 0x0000000f02007986 */ /* 0x0011e8000c101108 */
[----:B------:R-:W4:Y:S04]  /*2c40*/  LDG.E.U8 R21, desc[UR8][R4.64] ;  /* 0x0000000804157981 */ /* 0x000f28000c1e1100 */
[----:B-1----:R-:W-:Y:S04]  /*2c50*/  STG.E.U8 desc[UR8][R2.64+0x1], R17 ;  /* 0x0000011102007986 */ /* 0x002fe8000c101108 */
[----:B------:R-:W4:Y:S04]  /*2c60*/  LDG.E.U8 R25, desc[UR8][R4.64+0x1] ;  /* 0x0000010804197981 */ /* 0x000f28000c1e1100 */
[----:B--2---:R-:W-:Y:S04]  /*2c70*/  STG.E.U8 desc[UR8][R2.64+0x2], R19 ;  /* 0x0000021302007986 */ /* 0x004fe8000c101108 */
[----:B------:R-:W2:Y:S04]  /*2c80*/  LDG.E.U8 R27, desc[UR8][R4.64+0x2] ;  /* 0x00000208041b7981 */ /* 0x000ea8000c1e1100 */
[----:B---3--:R-:W-:Y:S04]  /*2c90*/  STG.E.U8 desc[UR8][R2.64+0x3], R18 ;  /* 0x0000031202007986 */ /* 0x008fe8000c101108 */
[----:B------:R-:W3:Y:S04]  /*2ca0*/  LDG.E.U8 R20, desc[UR8][R4.64+0x3] ;  /* 0x0000030804147981 */ /* 0x000ee8000c1e1100 */
[----:B----4-:R-:W-:Y:S04]  /*2cb0*/  STG.E.U8 desc[UR8][R2.64+0x4], R26 ;  /* 0x0000041a02007986 */ /* 0x010fe8000c101108 */
[----:B0-----:R-:W4:Y:S04]  /*2cc0*/  LDG.E.U8 R15, desc[UR8][R4.64+0x4] ;  /* 0x00000408040f7981 */ /* 0x001f28000c1e1100 */
[----:B------:R-:W-:Y:S04]  /*2cd0*/  STG.E.U8 desc[UR8][R2.64+0x5], R23 ;  /* 0x0000051702007986 */ /* 0x000fe8000c101108 */
[----:B------:R-:W4:Y:S04]  /*2ce0*/  LDG.E.U8 R28, desc[UR8][R4.64+0x5] ;  /* 0x00000508041c7981 */ /* 0x000f28000c1e1100 */
[----:B------:R-:W0:Y:S04]  /*2cf0*/  LDS.U8 R23, [R11+0x9] ;  /* 0x000009000b177984 */ /* 0x000e280000000000 */
[----:B------:R-:W1:Y:S04]  /*2d00*/  LDS.U8 R24, [R11+0xb] ;  /* 0x00000b000b187984 */ /* 0x000e680000000000 */
[----:B------:R-:W1:Y:S04]  /*2d10*/  LDS.U8 R26, [R11+0xc] ;  /* 0x00000c000b1a7984 */ /* 0x000e680000000000 */
[----:B------:R-:W1:Y:S04]  /*2d20*/  LDS.U8 R18, [R11+0xd] ;  /* 0x00000d000b127984 */ /* 0x000e680000000000 */
[----:B------:R-:W-:Y:S04]  /*2d30*/  LDS.U8 R17, [R11+0xf] ;  /* 0x00000f000b117984 */ /* 0x000fe80000000000 */
[----:B------:R-:W-:Y:S04]  /*2d40*/  LDS.U8 R19, [R11+0x10] ;  /* 0x000010000b137984 */ /* 0x000fe80000000000 */
[----:B------:R-:W-:Y:S04]  /*2d50*/  STG.E.U8 desc[UR8][R2.64+0x6], R14 ;  /* 0x0000060e02007986 */ /* 0x000fe8000c101108 */
[----:B------:R-:W-:Y:S04]  /*2d60*/  STS.U8 [R11], R21 ;  /* 0x000000150b007388 */ /* 0x000fe80000000000 */
[----:B------:R-:W-:Y:S04]  /*2d70*/  LDS.U8 R21, [R11+0x11] ;  /* 0x000011000b157984 */ /* 0x000fe80000000000 */
[----:B------:R0:W-:Y:S04]  /*2d80*/  STS.U8 [R11+0x1], R25 ;  /* 0x000001190b007388 */ /* 0x0001e80000000000 */
[----:B--2---:R2:W-:Y:S04]  /*2d90*/  STS.U8 [R11+0x2], R27 ;  /* 0x0000021b0b007388 */ /* 0x0045e80000000000 */
[----:B0-----:R-:W2:Y:S04]  /*2da0*/  LDG.E.U8 R25, desc[UR8][R4.64+0x6] ;  /* 0x0000060804197981 */ /* 0x001ea8000c1e1100 */
[----:B---3--:R-:W-:Y:S04]  /*2db0*/  STS.U8 [R11+0x3], R20 ;  /* 0x000003140b007388 */ /* 0x008fe80000000000 */
[----:B------:R-:W0:Y:S04]  /*2dc0*/  LDS.U8 R20, [R11+0xe] ;  /* 0x00000e000b147984 */ /* 0x000e280000000000 */
[----:B----4-:R-:W-:Y:S04]  /*2dd0*/  STS.U8 [R11+0x4], R15 ;  /* 0x0000040f0b007388 */ /* 0x010fe80000000000 */
[----:B------:R-:W3:Y:S04]  /*2de0*/  LDS.U8 R15, [R11+0x12] ;  /* 0x000012000b0f7984 */ /* 0x000ee80000000000 */
[----:B------:R-:W-:Y:S04]  /*2df0*/  STG.E.U8 desc[UR8][R2.64+0x7], R16 ;  /* 0x0000071002007986 */ /* 0x000fe8000c101108 */
[----:B--2---:R-:W2:Y:S04]  /*2e00*/  LDG.E.U8 R27, desc[UR8][R4.64+0x7] ;  /* 0x00000708041b7981 */ /* 0x004ea8000c1e1100 */
[----:B------:R4:W-:Y:S04]  /*2e10*/  STG.E.U8 desc[UR8][R2.64+0x8], R29 ;  /* 0x0000081d02007986 */ /* 0x0009e8000c101108 */
[----:B------:R-:W-:Y:S04]  /*2e20*/  STS.U8 [R11+0x5], R28 ;  /* 0x0000051c0b007388 */ /* 0x000fe80000000000 */
[----:B----4-:R-:W4:Y:S04]  /*2e30*/  LDG.E.U8 R29, desc[UR8][R4.64+0x8] ;  /* 0x00000808041d7981 */ /* 0x010f28000c1e1100 */
[----:B------:R1:W-:Y:S04]  /*2e40*/  STG.E.U8 desc[UR8][R2.64+0x9], R23 ;  /* 0x0000091702007986 */ /* 0x0003e8000c101108 */
[----:B-1----:R-:W4:Y:S04]  /*2e50*/  LDG.E.U8 R23, desc[UR8][R4.64+0x9] ;  /* 0x0000090804177981 */ /* 0x002f28000c1e1100 */
[----:B------:R-:W-:Y:S04]  /*2e60*/  STG.E.U8 desc[UR8][R2.64+0xa], R22 ;  /* 0x00000a1602007986 */ /* 0x000fe8000c101108 */
[----:B------:R-:W4:Y:S04]  /*2e70*/  LDG.E.U8 R28, desc[UR8][R4.64+0xa] ;  /* 0x00000a08041c7981 */ /* 0x000f28000c1e1100 */
[----:B------:R-:W-:Y:S04]  /*2e80*/  STG.E.U8 desc[UR8][R2.64+0xb], R24 ;  /* 0x00000b1802007986 */ /* 0x000fe8000c101108 */
[----:B------:R-:W4:Y:S04]  /*2e90*/  LDG.E.U8 R14, desc[UR8][R4.64+0xb] ;  /* 0x00000b08040e7981 */ /* 0x000f28000c1e1100 */
[----:B------:R-:W-:Y:S04]  /*2ea0*/  STG.E.U8 desc[UR8][R2.64+0xc], R26 ;  /* 0x00000c1a02007986 */ /* 0x000fe8000c101108 */
[----:B------:R-:W4:Y:S04]  /*2eb0*/  LDG.E.U8 R16, desc[UR8][R4.64+0xc] ;  /* 0x00000c0804107981 */ /* 0x000f28000c1e1100 */
[----:B------:R1:W-:Y:S04]  /*2ec0*/  STG.E.U8 desc[UR8][R2.64+0xd], R18 ;  /* 0x00000d1202007986 */ /* 0x0003e8000c101108 */
[----:B-1----:R-:W4:Y:S04]  /*2ed0*/  LDG.E.U8 R18, desc[UR8][R4.64+0xd] ;  /* 0x00000d0804127981 */ /* 0x002f28000c1e1100 */
[----:B0-----:R0:W-:Y:S04]  /*2ee0*/  STG.E.U8 desc[UR8][R2.64+0xe], R20 ;  /* 0x00000e1402007986 */ /* 0x0011e8000c101108 */
[----:B0-----:R-:W4:Y:S04]  /*2ef0*/  LDG.E.U8 R20, desc[UR8][R4.64+0xe] ;  /* 0x00000e0804147981 */ /* 0x001f28000c1e1100 */
[----:B------:R-:W-:Y:S04]  /*2f00*/  STG.E.U8 desc[UR8][R2.64+0xf], R17 ;  /* 0x00000f1102007986 */ /* 0x000fe8000c101108 */
[----:B------:R-:W4:Y:S04]  /*2f10*/  LDG.E.U8 R22, desc[UR8][R4.64+0xf] ;  /* 0x00000f0804167981 */ /* 0x000f28000c1e1100 */
[----:B------:R-:W-:Y:S04]  /*2f20*/  STG.E.U8 desc[UR8][R2.64+0x10], R19 ;  /* 0x0000101302007986 */ /* 0x000fe8000c101108 */
[----:B------:R-:W4:Y:S04]  /*2f30*/  LDG.E.U8 R24, desc[UR8][R4.64+0x10] ;  /* 0x0000100804187981 */ /* 0x000f28000c1e1100 */
[----:B------:R-:W-:Y:S04]  /*2f40*/  STG.E.U8 desc[UR8][R2.64+0x11], R21 ;  /* 0x0000111502007986 */ /* 0x000fe8000c101108 */
[----:B------:R-:W4:Y:S04]  /*2f50*/  LDG.E.U8 R26, desc[UR8][R4.64+0x11] ;  /* 0x00001108041a7981 */ /* 0x000f28000c1e1100 */
[----:B---3--:R0:W-:Y:S04]  /*2f60*/  STG.E.U8 desc[UR8][R2.64+0x12], R15 ;  /* 0x0000120f02007986 */ /* 0x0081e8000c101108 */
[----:B------:R-:W1:Y:S04]  /*2f70*/  LDS.U8 R17, [R11+0x13] ;  /* 0x000013000b117984 */ /* 0x000e680000000000 */
[----:B------:R-:W3:Y:S04]  /*2f80*/  LDS.U8 R19, [R11+0x14] ;  /* 0x000014000b137984 */ /* 0x000ee80000000000 */
[----:B0-----:R-:W3:Y:S04]  /*2f90*/  LDG.E.U8 R15, desc[UR8][R4.64+0x12] ;  /* 0x00001208040f7981 */ /* 0x001ee8000c1e1100 */
[----:B------:R-:W0:Y:S04]  /*2fa0*/  LDS.U8 R21, [R11+0x15] ;  /* 0x000015000b157984 */ /* 0x000e280000000000 */
[----:B-1----:R-:W-:Y:S04]  /*2fb0*/  STG.E.U8 desc[UR8][R2.64+0x13], R17 ;  /* 0x0000131102007986 */ /* 0x002fe8000c101108 */
[----:B------:R-:W-:Y:S04]  /*2fc0*/  STS.U8 [R11+0x6], R25 ;  /* 0x000006190b007388 */ /* 0x000fe80000000000 */
[----:B------:R-:W-:Y:S04]  /*2fd0*/  LDS.U8 R25, [R11+0x17] ;  /* 0x000017000b197984 */ /* 0x000fe80000000000 */
[----:B--2---:R-:W-:Y:S04]  /*2fe0*/  STS.U8 [R11+0x7], R27 ;  /* 0x0000071b0b007388 */ /* 0x004fe80000000000 */
[----:B------:R-:W-:Y:S04]  /*2ff0*/  LDS.U8 R27, [R11+0x18] ;  /* 0x000018000b1b7984 */ /* 0x000fe80000000000 */
[----:B----4-:R-:W-:Y:S04]  /*3000*/  STS.U8 [R11+0x8], R29 ;  /* 0x0000081d0b007388 */ /* 0x010fe80000000000 */
[----:B------:R-:W-:Y:S04]  /*3010*/  LDS.U8 R29, [R11+0x19] ;  /* 0x000019000b1d7984 */ /* 0x000fe80000000000 */
[----:B------:R-:W-:Y:S04]  /*3020*/  STS.U8 [R11+0x9], R23 ;  /* 0x000009170b007388 */ /* 0x000fe80000000000 */
[----:B------:R-:W1:Y:S04]  /*3030*/  LDS.U8 R23, [R11+0x16] ;  /* 0x000016000b177984 */ /* 0x000e680000000000 */
[----:B------:R-:W-:Y:S04]  /*3040*/  STS.U8 [R11+0xa], R28 ;  /* 0x00000a1c0b007388 */ /* 0x000fe80000000000 */
[----:B------:R-:W2:Y:S04]  /*3050*/  LDS.U8 R28, [R11+0x1a] ;  /* 0x00001a000b1c7984 */ /* 0x000ea80000000000 */
[----:B------:R-:W-:Y:S04]  /*3060*/  STS.U8 [R11+0xb], R14 ;  /* 0x00000b0e0b007388 */ /* 0x000fe80000000000 */
[----:B------:R-:W4:Y:S04]  /*3070*/  LDS.U8 R14, [R11+0x1b] ;  /* 0x00001b000b0e7984 */ /* 0x000f280000000000 */
[----:B------:R-:W-:Y:S04]  /*3080*/  STS.U8 [R11+0xc], R16 ;  /* 0x00000c100b007388 */ /* 0x000fe80000000000 */
[----:B------:R-:W-:Y:S04]  /*3090*/  LDS.U8 R16, [R11+0x1d] ;  /* 0x00001d000b107984 */ /* 0x000fe80000000000 */
[----:B------:R-:W-:Y:S04]  /*30a0*/  STS.U8 [R11+0xd], R18 ;  /* 0x00000d120b007388 */ /* 0x000fe80000000000 */
[----:B------:R-:W4:Y:S04]  /*30b0*/  LDS.U8 R18, [R11+0x1c] ;  /* 0x00001c000b127984 */ /* 0x000f280000000000 */
[----:B------:R-:W-:Y:S04]  /*30c0*/  STS.U8 [R11+0xe], R20 ;  /* 0x00000e140b007388 */ /* 0x000fe80000000000 */
[----:B------:R-:W-:Y:S04]  /*30d0*/  LDS.U8 R20, [R11+0x1f] ;  /* 0x00001f000b147984 */ /* 0x000fe80000000000 */
[----:B------:R0:W-:Y:S04]  /*30e0*/  STS.U8 [R11+0xf], R22 ;  /* 0x00000f160b007388 */ /* 0x0001e80000000000 */
[----:B------:R1:W-:Y:S04]  /*30f0*/  STS.U8 [R11+0x10], R24 ;  /* 0x000010180b007388 */ /* 0x0003e80000000000 */
[----:B0-----:R-:W4:Y:S04]  /*3100*/  LDG.E.U8 R22, desc[UR8][R4.64+0x13] ;  /* 0x0000130804167981 */ /* 0x001f28000c1e1100 */
[----:B---3--:R-:W-:Y:S04]  /*3110*/  STS.U8 [R11+0x12], R15 ;  /* 0x0000120f0b007388 */ /* 0x008fe80000000000 */
[----:B------:R-:W0:Y:S04]  /*3120*/  LDS.U8 R15, [R11+0x1e] ;  /* 0x00001e000b0f7984 */ /* 0x000e280000000000 */
[----:B------:R-:W-:Y:S04]  /*3130*/  STG.E.U8 desc[UR8][R2.64+0x14], R19 ;  /* 0x0000141302007986 */ /* 0x000fe8000c101108 */
[----:B-1----:R-:W3:Y:S04]  /*3140*/  LDG.E.U8 R24, desc[UR8][R4.64+0x14] ;  /* 0x0000140804187981 */ /* 0x002ee8000c1e1100 */
[----:B------:R1:W-:Y:S04]  /*3150*/  STS.U8 [R11+0x11], R26 ;  /* 0x0000111a0b007388 */ /* 0x0003e80000000000 */
[----:B------:R2:W-:Y:S04]  /*3160*/  STG.E.U8 desc[UR8][R2.64+0x15], R21 ;  /* 0x0000151502007986 */ /* 0x0005e8000c101108 */
[----:B-1----:R-:W3:Y:S04]  /*3170*/  LDG.E.U8 R26, desc[UR8][R4.64+0x15] ;  /* 0x00001508041a7981 */ /* 0x002ee8000c1e1100 */
[----:B------:R1:W-:Y:S04]  /*3180*/  STG.E.U8 desc[UR8][R2.64+0x16], R23 ;  /* 0x0000161702007986 */ /* 0x0003e8000c101108 */
[----:B------:R-:W3:Y:S04]  /*3190*/  LDG.E.U8 R17, desc[UR8][R4.64+0x16] ;  /* 0x0000160804117981 */ /* 0x000ee8000c1e1100 */
[----:B------:R-:W-:Y:S04]  /*31a0*/  STG.E.U8 desc[UR8][R2.64+0x17], R25 ;  /* 0x0000171902007986 */ /* 0x000fe8000c101108 */
[----:B------:R-:W3:Y:S04]  /*31b0*/  LDG.E.U8 R19, desc[UR8][R4.64+0x17] ;  /* 0x0000170804137981 */ /* 0x000ee8000c1e1100 */
[----:B------:R-:W-:Y:S04]  /*31c0*/  STG.E.U8 desc[UR8][R2.64+0x18], R27 ;  /* 0x0000181b02007986 */ /* 0x000fe8000c101108 */
[----:B--2---:R-:W2:Y:S04]  /*31d0*/  LDG.E.U8 R21, desc[UR8][R4.64+0x18] ;  /* 0x0000180804157981 */ /* 0x004ea8000c1e1100 */
[----:B------:R-:W-:Y:S04]  /*31e0*/  STG.E.U8 desc[UR8][R2.64+0x19], R29 ;  /* 0x0000191d02007986 */ /* 0x000fe8000c101108 */
[----:B-1----:R-:W2:Y:S04]  /*31f0*/  LDG.E.U8 R23, desc[UR8][R4.64+0x19] ;  /* 0x0000190804177981 */ /* 0x002ea8000c1e1100 */
[----:B------:R1:W-:Y:S04]  /*3200*/  STG.E.U8 desc[UR8][R2.64+0x1a], R28 ;  /* 0x00001a1c02007986 */ /* 0x0003e8000c101108 */
[----:B-1----:R-:W2:Y:S04]  /*3210*/  LDG.E.U8 R28, desc[UR8][R4.64+0x1a] ;  /* 0x00001a08041c7981 */ /* 0x002ea8000c1e1100 */
[----:B----4-:R1:W-:Y:S04]  /*3220*/  STG.E.U8 desc[UR8][R2.64+0x1b], R14 ;  /* 0x00001b0e02007986 */ /* 0x0103e8000c101108 */
[----:B-1----:R-:W4:Y:S04]  /*3230*/  LDG.E.U8 R14, desc[UR8][R4.64+0x1b] ;  /* 0x00001b08040e7981 */ /* 0x002f28000c1e1100 */
[----:B------:R-:W-:Y:S04]  /*3240*/  STG.E.U8 desc[UR8][R2.64+0x1c], R18 ;  /* 0x00001c1202007986 */ /* 0x000fe8000c101108 */
[----:B------:R-:W4:Y:S04]  /*3250*/  LDG.E.U8 R25, desc[UR8][R4.64+0x1c] ;  /* 0x00001c0804197981 */ /* 0x000f28000c1e1100 */
[----:B------:R1:W-:Y:S04]  /*3260*/  STG.E.U8 desc[UR8][R2.64+0x1d], R16 ;  /* 0x00001d1002007986 */ /* 0x0003e8000c101108 */
[----:B------:R-:W4:Y:S04]  /*3270*/  LDG.E.U8 R27, desc[UR8][R4.64+0x1d] ;  /* 0x00001d08041b7981 */ /* 0x000f28000c1e1100 */
[----:B0-----:R-:W-:Y:S04]  /*3280*/  STG.E.U8 desc[UR8][R2.64+0x1e], R15 ;  /* 0x00001e0f02007986 */ /* 0x001fe8000c101108 */
[----:B------:R-:W4:Y:S04]  /*3290*/  LDG.E.U8 R29, desc[UR8][R4.64+0x1e] ;  /* 0x00001e08041d7981 */ /* 0x000f28000c1e1100 */
[----:B------:R-:W-:Y:S04]  /*32a0*/  STG.E.U8 desc[UR8][R2.64+0x1f], R20 ;  /* 0x00001f1402007986 */ /* 0x000fe8000c101108 */
[----:B-1----:R-:W4:Y:S01]  /*32b0*/  LDG.E.U8 R16, desc[UR8][R4.64+0x1f] ;  /* 0x00001f0804107981 */ /* 0x002f22000c1e1100 */
[----:B------:R-:W-:-:S05]  /*32c0*/  VIADD R12, R12, 0xfffffc00 ;  /* 0xfffffc000c0c7836 */ /* 0x000fca0000000000 */
[----:B------:R-:W-:Y:S01]  /*32d0*/  LOP3.LUT R13, R13, 0xffff8000, R12, 0xf8, !PT ;  /* 0xffff80000d0d7812 */ /* 0x000fe200078ef80c */
[----:B------:R-:W-:-:S04]  /*32e0*/  UIADD3 UR4, UPT, UPT, UR5, 0x1, URZ ;  /* 0x0000000105047890 */ /* 0x000fc8000fffe0ff */
[----:B------:R-:W-:Y:S01]  /*32f0*/  UISETP.GT.AND UP0, UPT, UR4, UR6, UPT ;  /* 0x000000060400728c */ /* 0x000fe2000bf04270 */
[----:B-----5:R-:W-:Y:S01]  /*3300*/  VIADD R6, R6, 0x1 ;  /* 0x0000000106067836 */ /* 0x020fe20000000000 */
[----:B------:R-:W-:Y:S01]  /*3310*/  UIADD3 UR5, UPT, UPT, UR5, -0x1, URZ ;  /* 0xffffffff05057890 */ /* 0x000fe2000fffe0ff */
[----:B------:R-:W-:Y:S04]  /*3320*/  STS.U8 [R11+0x13], R22 ;  /* 0x000013160b007388 */ /* 0x000fe80000000000 */
[----:B---3--:R-:W-:Y:S04]  /*3330*/  STS.U8 [R11+0x14], R24 ;  /* 0x000014180b007388 */ /* 0x008fe80000000000 */
[----:B------:R-:W-:Y:S04]  /*3340*/  STS.U8 [R11+0x15], R26 ;  /* 0x0000151a0b007388 */ /* 0x000fe80000000000 */
[----:B------:R-:W-:Y:S04]  /*3350*/  STS.U8 [R11+0x16], R17 ;  /* 0x000016110b007388 */ /* 0x000fe80000000000 */
[----:B------:R-:W-:Y:S04]  /*3360*/  STS.U8 [R11+0x17], R19 ;  /* 0x000017130b007388 */ /* 0x000fe80000000000 */
[----:B--2---:R-:W-:Y:S04]  /*3370*/  STS.U8 [R11+0x18], R21 ;  /* 0x000018150b007388 */ /* 0x004fe80000000000 */
[----:B------:R-:W-:Y:S04]  /*3380*/  STS.U8 [R11+0x19], R23 ;  /* 0x000019170b007388 */ /* 0x000fe80000000000 */
[----:B------:R-:W-:Y:S04]  /*3390*/  STS.U8 [R11+0x1a], R28 ;  /* 0x00001a1c0b007388 */ /* 0x000fe80000000000 */
[----:B----4-:R-:W-:Y:S04]  /*33a0*/  STS.U8 [R11+0x1b], R14 ;  /* 0x00001b0e0b007388 */ /* 0x010fe80000000000 */
[----:B------:R-:W-:Y:S04]  /*33b0*/  STS.U8 [R11+0x1c], R25 ;  /* 0x00001c190b007388 */ /* 0x000fe80000000000 */
[----:B------:R-:W-:Y:S04]  /*33c0*/  STS.U8 [R11+0x1d], R27 ;  /* 0x00001d1b0b007388 */ /* 0x000fe80000000000 */
[----:B------:R-:W-:Y:S04]  /*33d0*/  STS.U8 [R11+0x1e], R29 ;  /* 0x00001e1d0b007388 */ /* 0x000fe80000000000 */
[----:B------:R-:W-:Y:S04]  /*33e0*/  STS.U8 [R11+0x1f], R16 ;  /* 0x00001f100b007388 */ /* 0x000fe80000000000 */
[----:B------:R-:W-:Y:S04]  /*33f0*/  STS [R10+0x8000], R13 ;  /* 0x0080000d0a007388 */ /* 0x000fe80000000800 */
[----:B------:R-:W0:Y:S04]  /*3400*/  LDS R3, [R9] ;  /* 0x0000000009037984 */ /* 0x000e280000000800 */
[----:B0-----:R0:W-:Y:S01]  /*3410*/  STS [R8], R3 ;  /* 0x0000000308007388 */ /* 0x0011e20000000800 */
[----:B------:R-:W-:Y:S05]  /*3420*/  BRA.U UP0, `(.L_x_24) ;  /* 0xfffffff5009c7547 */ /* 0x000fea000b83ffff */
[----:B0-----:R-:W0:Y:S02]  /*3430*/  LDC.64 R2, c[0x4][0x8] ;  /* 0x01000200ff027b82 */ /* 0x001e240000000a00 */
[----:B0-----:R0:W-:Y:S02]  /*3440*/  STG.E desc[UR8][R2.64], R6 ;  /* 0x0000000602007986 */ /* 0x0011e4000c101908 */
.L_x_23:
[----:B0-2---:R-:W0:Y:S02]  /*3450*/  LDC R2, c[0x0][0x380] ;  /* 0x0000e000ff027b82 */ /* 0x005e240000000800 */
[----:B0-----:R-:W-:-:S13]  /*3460*/  ISETP.GE.AND P0, PT, R2, 0x1, PT ;  /* 0x000000010200780c */ /* 0x001fda0003f06270 */
[----:B------:R-:W-:Y:S05]  /*3470*/  @!P0 EXIT ;  /* 0x000000000000894d */ /* 0x000fea0003800000 */
[----:B------:R0:W2:Y:S01]  /*3480*/  LDS R4, [R9] ;  /* 0x0000000009047984 */ /* 0x0000a20000000800 */
[----:B------:R-:W-:-:S07]  /*3490*/  IMAD.MOV.U32 R10, RZ, RZ, RZ ;  /* 0x000000ffff0a7224 */ /* 0x000fce00078e00ff */
.L_x_31:
[----:B--2---:R-:W-:Y:S01]  /*34a0*/  ISETP.NE.AND P0, PT, R4, -0x1, PT ;  /* 0xffffffff0400780c */ /* 0x004fe20003f05270 */
[----:B---3--:R-:W-:Y:S01]  /*34b0*/  IMAD.MOV.U32 R2, RZ, RZ, -0x1 ;  /* 0xffffffffff027424 */ /* 0x008fe200078e00ff */
[----:B------:R-:W-:-:S11]  /*34c0*/  SHF.R.U32.HI R17, RZ, 0x5, R10 ;  /* 0x00000005ff117819 */ /* 0x000fd6000001160a */
[----:B------:R-:W-:-:S05]  /*34d0*/  @P0 VIADD R2, R4, 0x1 ;  /* 0x0000000104020836 */ /* 0x000fca0000000000 */
[----:B------:R2:W-:Y:S01]  /*34e0*/  @P0 STS [R9], R2 ;  /* 0x0000000209000388 */ /* 0x0005e20000000800 */
[----:B------:R-:W-:-:S13]  /*34f0*/  ISETP.GE.AND P0, PT, R0, 0x1, PT ;  /* 0x000000010000780c */ /* 0x000fda0003f06270 */
[----:B--2---:R-:W-:Y:S05]  /*3500*/  @!P0 BRA `(.L_x_25) ;  /* 0x0000000000488947 */ /* 0x004fea0003800000 */
[----:B------:R-:W-:-:S07]  /*3510*/  IMAD.MOV.U32 R3, RZ, RZ, RZ ;  /* 0x000000ffff037224 */ /* 0x000fce00078e00ff */
.L_x_27:
[----:B------:R-:W-:-:S05]  /*3520*/  IMAD R5, R3, 0x4, R7 ;  /* 0x0000000403057824 */ /* 0x000fca00078e0207 */
[----:B------:R-:W2:Y:S02]  /*3530*/  LDS R4, [R5] ;  /* 0x0000000005047984 */ /* 0x000ea40000000800 */
[----:B--2---:R-:W-:-:S04]  /*3540*/  SHF.R.U32.HI R4, RZ, 0xf, R4 ;  /* 0x0000000fff047819 */ /* 0x004fc80000011604 */
[----:B------:R-:W-:-:S13]  /*3550*/  ISETP.NE.AND P0, PT, R4, R17, PT ;  /* 0x000000110400720c */ /* 0x000fda0003f05270 */
[----:B------:R-:W-:Y:S05]  /*3560*/  @!P0 BRA `(.L_x_26) ;  /* 0x0000000000108947 */ /* 0x000fea0003800000 */
[----:B------:R-:W-:-:S05]  /*3570*/  VIADD R3, R3, 0x1 ;  /* 0x0000000103037836 */ /* 0x000fca0000000000 */
[----:B------:R-:W-:-:S13]  /*3580*/  ISETP.NE.AND P0, PT, R3, R0, PT ;  /* 0x000000000300720c */ /* 0x000fda0003f05270 */
[----:B------:R-:W-:Y:S05]  /*3590*/  @P0 BRA `(.L_x_27) ;  /* 0xfffffffc00e00947 */ /* 0x000fea000383ffff */
[----:B------:R-:W-:Y:S05]  /*35a0*/  BRA `(.L_x_25) ;  /* 0x0000000000207947 */ /* 0x000fea0003800000 */
.L_x_26:
[----:B------:R-:W-:-:S05]  /*35b0*/  LEA R3, R0, R5, 0x2 ;  /* 0x0000000500037211 */ /* 0x000fca00078e10ff */
[----:B------:R-:W2:Y:S02]  /*35c0*/  LDS R4, [R3] ;  /* 0x0000000003047984 */ /* 0x000ea40000000800 */
[----:B--2---:R-:W-:-:S13]  /*35d0*/  ISETP.NE.AND P0, PT, R4, RZ, PT ;  /* 0x000000ff0400720c */ /* 0x004fda0003f05270 */
[----:B------:R-:W-:Y:S01]  /*35e0*/  @P0 STS [R3], R2 ;  /* 0x0000000203000388 */ /* 0x000fe20000000800 */
[----:B------:R-:W-:-:S03]  /*35f0*/  @P0 IMAD.MOV.U32 R4, RZ, RZ, R2 ;  /* 0x000000ffff040224 */ /* 0x000fc600078e0002 */
[----:B------:R-:W2:Y:S02]  /*3600*/  @P0 LDS R12, [R5] ;  /* 0x00000000050c0984 */ /* 0x000ea40000000800 */
[----:B--2---:R-:W-:Y:S01]  /*3610*/  @P0 LOP3.LUT R12, R12, 0x7fff, RZ, 0xc0, !PT ;  /* 0x00007fff0c0c0812 */ /* 0x004fe200078ec0ff */
[----:B------:R-:W-:Y:S06]  /*3620*/  @P0 BRA `(.L_x_28) ;  /* 0x0000000800a00947 */ /* 0x000fec0003800000 */
.L_x_25:
[----:B------:R-:W2:Y:S01]  /*3630*/  LDC.64 R2, c[0x4][0x8] ;  /* 0x01000200ff027b82 */ /* 0x000ea20000000a00 */
[----:B------:R-:W-:Y:S01]  /*3640*/  ISETP.GE.AND P0, PT, R0, 0x1, PT ;  /* 0x000000010000780c */ /* 0x000fe20003f06270 */
[----:B-----5:R-:W-:Y:S02]  /*3650*/  VIADD R6, R6, 0x1 ;  /* 0x0000000106067836 */ /* 0x020fe40000000000 */
[----:B------:R-:W-:-:S03]  /*3660*/  IMAD.MOV.U32 R4, RZ, RZ, RZ ;  /* 0x000000ffff047224 */ /* 0x000fc600078e00ff */
[----:B--2---:R2:W-:Y:S07]  /*3670*/  STG.E desc[UR8][R2.64], R6 ;  /* 0x0000000602007986 */ /* 0x0045ee000c101908 */
[----:B------:R-:W-:Y:S05]  /*3680*/  @!P0 BRA `(.L_x_29) ;  /* 0x0000000000388947 */ /* 0x000fea0003800000 */
[----:B--2---:R-:W-:Y:S02]  /*3690*/  IMAD.MOV.U32 R2, RZ, RZ, RZ ;  /* 0x000000ffff027224 */ /* 0x004fe400078e00ff */
[----:B------:R-:W-:Y:S02]  /*36a0*/  IMAD.MOV.U32 R3, RZ, RZ, -0x1 ;  /* 0xffffffffff037424 */ /* 0x000fe400078e00ff */
[----:B------:R-:W-:-:S07]  /*36b0*/  IMAD.MOV.U32 R4, RZ, RZ, RZ ;  /* 0x000000ffff047224 */ /* 0x000fce00078e00ff */
.L_x_30:
[----:B------:R-:W-:-:S05]  /*36c0*/  IMAD R5, R4, 0x4, R8 ;  /* 0x0000000404057824 */ /* 0x000fca00078e0208 */
[----:B------:R-:W2:Y:S02]  /*36d0*/  LDS R12, [R5] ;  /* 0x00000000050c7984 */ /* 0x000ea40000000800 */
[----:B--2---:R-:W-:-:S13]  /*36e0*/  ISETP.NE.AND P0, PT, R12, RZ, PT ;  /* 0x000000ff0c00720c */ /* 0x004fda0003f05270 */
        /* <DEDUP_REMOVED lines=8> */
.L_x_29:
[----:B------:R-:W-:Y:S01]  /*3770*/  IMAD R11, R4, 0x4, R7 ;  /* 0x00000004040b7824 */ /* 0x000fe200078e0207 */
[----:B--2---:R-:W-:Y:S01]  /*3780*/  MOV R3, 0x400 ;  /* 0x0000040000037802 */ /* 0x004fe20000000f00 */
[----:B------:R-:W2:Y:S01]  /*3790*/  S2R R4, SR_CgaCtaId ;  /* 0x0000000000047919 */ /* 0x000ea20000008800 */
[----:B------:R-:W3:Y:S02]  /*37a0*/  LDCU.64 UR4, c[0x4][0x10] ;  /* 0x01000200ff0477ac */ /* 0x000ee40008000a00 */
[----:B------:R-:W4:Y:S01]  /*37b0*/  LDS R2, [R11] ;  /* 0x000000000b027984 */ /* 0x000f220000000800 */
[----:B--2---:R-:W-:Y:S02]  /*37c0*/  LEA R3, R4, R3, 0x18 ;  /* 0x0000000304037211 */ /* 0x004fe400078ec0ff */
[----:B------:R-:W-:-:S04]  /*37d0*/  LOP3.LUT R4, R10, 0x7fffffe0, RZ, 0xc0, !PT ;  /* 0x7fffffe00a047812 */ /* 0x000fc800078ec0ff */
[----:B---3--:R-:W-:-:S05]  /*37e0*/  IADD3 R4, P1, PT, R4, UR4, RZ ;  /* 0x0000000404047c10 */ /* 0x008fca000ff3e0ff */
[----:B------:R-:W-:Y:S01]  /*37f0*/  IMAD.X R5, RZ, RZ, UR5, P1 ;  /* 0x00000005ff057e24 */ /* 0x000fe200088e06ff */
[----:B----4-:R-:W-:Y:S02]  /*3800*/  LOP3.LUT R12, R2, 0x7fff, RZ, 0xc0, !PT ;  /* 0x00007fff020c7812 */ /* 0x010fe400078ec0ff */
[----:B------:R-:W-:-:S03]  /*3810*/  SHF.R.U32.HI R2, RZ, 0xa, R2 ;  /* 0x0000000aff027819 */ /* 0x000fc60000011602 */
[----:B------:R-:W-:Y:S01]  /*3820*/  IMAD.IADD R15, R12, 0x1, R3 ;  /* 0x000000010c0f7824 */ /* 0x000fe200078e0203 */
[----:B------:R-:W-:-:S04]  /*3830*/  LOP3.LUT R2, R2, 0x3fffe0, RZ, 0xc0, !PT ;  /* 0x003fffe002027812 */ /* 0x000fc800078ec0ff */
[----:B-1----:R-:W1:Y:S01]  /*3840*/  LDS.U8 R13, [R15] ;  /* 0x000000000f0d7984 */ /* 0x002e620000000000 */
[----:B------:R-:W-:-:S03]  /*3850*/  IADD3 R2, P0, PT, R2, UR4, RZ ;  /* 0x0000000402027c10 */ /* 0x000fc6000ff1e0ff */
[----:B------:R-:W2:Y:S02]  /*3860*/  LDS.U8 R19, [R15+0x1] ;  /* 0x000001000f137984 */ /* 0x000ea40000000000 */
[----:B------:R-:W-:Y:S02]  /*3870*/  IMAD.X R3, RZ, RZ, UR5, P0 ;  /* 0x00000005ff037e24 */ /* 0x000fe400080e06ff */
[----:B------:R-:W3:Y:S04]  /*3880*/  LDS.U8 R16, [R15+0x2] ;  /* 0x000002000f107984 */ /* 0x000ee80000000000 */
[----:B------:R-:W4:Y:S04]  /*3890*/  LDS.U8 R26, [R15+0x3] ;  /* 0x000003000f1a7984 */ /* 0x000f280000000000 */
[----:B------:R-:W5:Y:S04]  /*38a0*/  LDS.U8 R29, [R15+0x4] ;  /* 0x000004000f1d7984 */ /* 0x000f680000000000 */
[----:B------:R-:W0:Y:S04]  /*38b0*/  LDS.U8 R27, [R15+0x5] ;  /* 0x000005000f1b7984 */ /* 0x000e280000000000 */
[----:B------:R-:W0:Y:S04]  /*38c0*/  LDS.U8 R25, [R15+0x6] ;  /* 0x000006000f197984 */ /* 0x000e280000000000 */
[----:B------:R-:W0:Y:S04]  /*38d0*/  LDS.U8 R23, [R15+0x7] ;  /* 0x000007000f177984 */ /* 0x000e280000000000 */
[----:B------:R-:W0:Y:S04]  /*38e0*/  LDS.U8 R20, [R15+0x8] ;  /* 0x000008000f147984 */ /* 0x000e280000000000 */
[----:B-1----:R1:W-:Y:S04]  /*38f0*/  STG.E.U8 desc[UR8][R2.64], R13 ;  /* 0x0000000d02007986 */ /* 0x0023e8000c101108 */
[----:B------:R-:W5:Y:S04]  /*3900*/  LDG.E.U8 R14, desc[UR8][R4.64] ;  /* 0x00000008040e7981 */ /* 0x000f68000c1e1100 */
[----:B--2---:R2:W-:Y:S04]  /*3910*/  STG.E.U8 desc[UR8][R2.64+0x1], R19 ;  /* 0x0000011302007986 */ /* 0x0045e8000c101108 */
[----:B------:R-:W2:Y:S04]  /*3920*/  LDG.E.U8 R28, desc[UR8][R4.64+0x1] ;  /* 0x00000108041c7981 */ /* 0x000ea8000c1e1100 */
[----:B---3--:R-:W-:Y:S04]  /*3930*/  STG.E.U8 desc[UR8][R2.64+0x2], R16 ;  /* 0x0000021002007986 */ /* 0x008fe8000c101108 */
[----:B------:R-:W3:Y:S04]  /*3940*/  LDG.E.U8 R21, desc[UR8][R4.64+0x2] ;  /* 0x0000020804157981 */ /* 0x000ee8000c1e1100 */
[----:B----4-:R-:W-:Y:S04]  /*3950*/  STG.E.U8 desc[UR8][R2.64+0x3], R26 ;  /* 0x0000031a02007986 */ /* 0x010fe8000c101108 */
[----:B------:R-:W4:Y:S04]  /*3960*/  LDG.E.U8 R18, desc[UR8][R4.64+0x3] ;  /* 0x0000030804127981 */ /* 0x000f28000c1e1100 */
[----:B-----5:R-:W-:Y:S04]  /*3970*/  STG.E.U8 desc[UR8][R2.64+0x4], R29 ;  /* 0x0000041d02007986 */ /* 0x020fe8000c101108 */
[----:B------:R-:W5:Y:S04]  /*3980*/  LDG.E.U8 R24, desc[UR8][R4.64+0x4] ;  /* 0x0000040804187981 */ /* 0x000f68000c1e1100 */
[----:B0-----:R-:W-:Y:S04]  /*3990*/  STG.E.U8 desc[UR8][R2.64+0x5], R27 ;  /* 0x0000051b02007986 */ /* 0x001fe8000c101108 */
[----:B-1----:R-:W5:Y:S04]  /*39a0*/  LDG.E.U8 R13, desc[UR8][R4.64+0x5] ;  /* 0x00000508040d7981 */ /* 0x002f68000c1e1100 */
[----:B------:R-:W-:Y:S04]  /*39b0*/  STG.E.U8 desc[UR8][R2.64+0x6], R25 ;  /* 0x0000061902007986 */ /* 0x000fe8000c101108 */
[----:B--2---:R-:W2:Y:S04]  /*39c0*/  LDG.E.U8 R19, desc[UR8][R4.64+0x6] ;  /* 0x0000060804137981 */ /* 0x004ea8000c1e1100 */
[----:B------:R-:W-:Y:S04]  /*39d0*/  STG.E.U8 desc[UR8][R2.64+0x7], R23 ;  /* 0x0000071702007986 */ /* 0x000fe8000c101108 */
[----:B------:R-:W2:Y:S04]  /*39e0*/  LDG.E.U8 R22, desc[UR8][R4.64+0x7] ;  /* 0x0000070804167981 */ /* 0x000ea8000c1e1100 */
[----:B------:R-:W0:Y:S04]  /*39f0*/  LDS.U8 R16, [R15+0x9] ;  /* 0x000009000f107984 */ /* 0x000e280000000000 */
[----:B------:R-:W1:Y:S04]  /*3a00*/  LDS.U8 R26, [R15+0xa] ;  /* 0x00000a000f1a7984 */ /* 0x000e680000000000 */
[----:B------:R-:W-:Y:S04]  /*3a10*/  LDS.U8 R29, [R15+0xe] ;  /* 0x00000e000f1d7984 */ /* 0x000fe80000000000 */
[----:B------:R-:W-:Y:S04]  /*3a20*/  LDS.U8 R27, [R15+0xf] ;  /* 0x00000f000f1b7984 */ /* 0x000fe80000000000 */
[----:B------:R-:W-:Y:S04]  /*3a30*/  LDS.U8 R25, [R15+0x10] ;  /* 0x000010000f197984 */ /* 0x000fe80000000000 */
[----:B------:R-:W-:Y:S04]  /*3a40*/  LDS.U8 R23, [R15+0x11] ;  /* 0x000011000f177984 */ /* 0x000fe80000000000 */
[----:B------:R-:W-:Y:S04]  /*3a50*/  STG.E.U8 desc[UR8][R2.64+0x8], R20 ;  /* 0x0000081402007986 */ /* 0x000fe8000c101108 */
[----:B------:R-:W-:Y:S04]  /*3a60*/  STS.U8 [R15], R14 ;  /* 0x0000000e0f007388 */ /* 0x000fe80000000000 */
[----:B------:R-:W-:Y:S04]  /*3a70*/  LDS.U8 R14, [R15+0xc] ;  /* 0x00000c000f0e7984 */ /* 0x000fe80000000000 */
[----:B------:R-:W-:Y:S04]  /*3a80*/  STS.U8 [R15+0x1], R28 ;  /* 0x0000011c0f007388 */ /* 0x000fe80000000000 */
[----:B------:R-:W1:Y:S04]  /*3a90*/  LDS.U8 R28, [R15+0xb] ;  /* 0x00000b000f1c7984 */ /* 0x000e680000000000 */
[----:B---3--:R-:W-:Y:S04]  /*3aa0*/  STS.U8 [R15+0x2], R21 ;  /* 0x000002150f007388 */ /* 0x008fe80000000000 */
[----:B------:R-:W-:Y:S04]  /*3ab0*/  LDS.U8 R21, [R15+0x12] ;  /* 0x000012000f157984 */ /* 0x000fe80000000000 */
[----:B----4-:R-:W-:Y:S04]  /*3ac0*/  STS.U8 [R15+0x3], R18 ;  /* 0x000003120f007388 */ /* 0x010fe80000000000 */
[----:B------:R-:W3:Y:S04]  /*3ad0*/  LDS.U8 R18, [R15+0xd] ;  /* 0x00000d000f127984 */ /* 0x000ee80000000000 */
[----:B-----5:R-:W-:Y:S04]  /*3ae0*/  STS.U8 [R15+0x4], R24 ;  /* 0x000004180f007388 */ /* 0x020fe80000000000 */
[----:B------:R4:W-:Y:S04]  /*3af0*/  STS.U8 [R15+0x5], R13 ;  /* 0x0000050d0f007388 */ /* 0x0009e80000000000 */
[----:B--2---:R-:W-:Y:S04]  /*3b00*/  STS.U8 [R15+0x6], R19 ;  /* 0x000006130f007388 */ /* 0x004fe80000000000 */
[----:B----4-:R-:W2:Y:S04]  /*3b10*/  LDG.E.U8 R13, desc[UR8][R4.64+0x8] ;  /* 0x00000808040d7981 */ /* 0x010ea8000c1e1100 */
[----:B0-----:R-:W-:Y:S04]  /*3b20*/  STG.E.U8 desc[UR8][R2.64+0x9], R16 ;  /* 0x0000091002007986 */ /* 0x001fe8000c101108 */
[----:B------:R-:W4:Y:S04]  /*3b30*/  LDG.E.U8 R24, desc[UR8][R4.64+0x9] ;  /* 0x0000090804187981 */ /* 0x000f28000c1e1100 */
[----:B------:R0:W-:Y:S04]  /*3b40*/  STS.U8 [R15+0x7], R22 ;  /* 0x000007160f007388 */ /* 0x0001e80000000000 */
[----:B-1----:R-:W-:Y:S04]  /*3b50*/  STG.E.U8 desc[UR8][R2.64+0xa], R26 ;  /* 0x00000a1a02007986 */ /* 0x002fe8000c101108 */
[----:B------:R-:W1:Y:S04]  /*3b60*/  LDS.U8 R19, [R15+0x13] ;  /* 0x000013000f137984 */ /* 0x000e680000000000 */
[----:B0-----:R-:W5:Y:S04]  /*3b70*/  LDG.E.U8 R22, desc[UR8][R4.64+0xa] ;  /* 0x00000a0804167981 */ /* 0x001f68000c1e1100 */
[----:B------:R-:W-:Y:S04]  /*3b80*/  STG.E.U8 desc[UR8][R2.64+0xb], R28 ;  /* 0x00000b1c02007986 */ /* 0x000fe8000c101108 */
[----:B------:R-:W5:Y:S04]  /*3b90*/  LDG.E.U8 R16, desc[UR8][R4.64+0xb] ;  /* 0x00000b0804107981 */ /* 0x000f68000c1e1100 */
[----:B------:R0:W-:Y:S04]  /*3ba0*/  STG.E.U8 desc[UR8][R2.64+0xc], R14 ;  /* 0x00000c0e02007986 */ /* 0x0001e8000c101108 */
[----:B0-----:R-:W5:Y:S04]  /*3bb0*/  LDG.E.U8 R14, desc[UR8][R4.64+0xc] ;  /* 0x00000c08040e7981 */ /* 0x001f68000c1e1100 */
[----:B---3--:R0:W-:Y:S04]  /*3bc0*/  STG.E.U8 desc[UR8][R2.64+0xd], R18 ;  /* 0x00000d1202007986 */ /* 0x0081e8000c101108 */
[----:B------:R-:W3:Y:S04]  /*3bd0*/  LDG.E.U8 R20, desc[UR8][R4.64+0xd] ;  /* 0x00000d0804147981 */ /* 0x000ee8000c1e1100 */
[----:B------:R1:W-:Y:S04]  /*3be0*/  STG.E.U8 desc[UR8][R2.64+0xe], R29 ;  /* 0x00000e1d02007986 */ /* 0x0003e8000c101108 */
[----:B0-----:R-:W3:Y:S04]  /*3bf0*/  LDG.E.U8 R18, desc[UR8][R4.64+0xe] ;  /* 0x00000e0804127981 */ /* 0x001ee8000c1e1100 */
[----:B------:R-:W-:Y:S04]  /*3c00*/  STG.E.U8 desc[UR8][R2.64+0xf], R27 ;  /* 0x00000f1b02007986 */ /* 0x000fe8000c101108 */
[----:B------:R-:W3:Y:S04]  /*3c10*/  LDG.E.U8 R26, desc[UR8][R4.64+0xf] ;  /* 0x00000f08041a7981 */ /* 0x000ee8000c1e1100 */
[----:B------:R-:W-:Y:S04]  /*3c20*/  STG.E.U8 desc[UR8][R2.64+0x10], R25 ;  /* 0x0000101902007986 */ /* 0x000fe8000c101108 */
[----:B------:R-:W3:Y:S04]  /*3c30*/  LDG.E.U8 R28, desc[UR8][R4.64+0x10] ;  /* 0x00001008041c7981 */ /* 0x000ee8000c1e1100 */
[----:B------:R-:W-:Y:S04]  /*3c40*/  STG.E.U8 desc[UR8][R2.64+0x11], R23 ;  /* 0x0000111702007986 */ /* 0x000fe8000c101108 */
[----:B-1----:R-:W3:Y:S04]  /*3c50*/  LDG.E.U8 R29, desc[UR8][R4.64+0x11] ;  /* 0x00001108041d7981 */ /* 0x002ee8000c1e1100 */
[----:B------:R0:W-:Y:S04]  /*3c60*/  STG.E.U8 desc[UR8][R2.64+0x12], R21 ;  /* 0x0000121502007986 */ /* 0x0001e8000c101108 */
[----:B------:R-:W1:Y:S04]  /*3c70*/  LDS.U8 R25, [R15+0x14] ;  /* 0x000014000f197984 */ /* 0x000e680000000000 */
[----:B------:R-:W3:Y:S04]  /*3c80*/  LDS.U8 R23, [R15+0x15] ;  /* 0x000015000f177984 */ /* 0x000ee80000000000 */
[----:B0-----:R-:W3:Y:S04]  /*3c90*/  LDG.E.U8 R21, desc[UR8][R4.64+0x12] ;  /* 0x0000120804157981 */ /* 0x001ee8000c1e1100 */
[----:B------:R0:W-:Y:S04]  /*3ca0*/  STG.E.U8 desc[UR8][R2.64+0x13], R19 ;  /* 0x0000131302007986 */ /* 0x0001e8000c101108 */
[----:B------:R-:W3:Y:S04]  /*3cb0*/  LDS.U8 R27, [R15+0x16] ;  /* 0x000016000f1b7984 */ /* 0x000ee80000000000 */
[----:B0-----:R-:W3:Y:S04]  /*3cc0*/  LDG.E.U8 R19, desc[UR8][R4.64+0x13] ;  /* 0x0000130804137981 */ /* 0x001ee8000c1e1100 */
[----:B-1----:R-:W-:Y:S04]  /*3cd0*/  STG.E.U8 desc[UR8][R2.64+0x14], R25 ;  /* 0x0000141902007986 */ /* 0x002fe8000c101108 */
[----:B--2---:R-:W-:Y:S04]  /*3ce0*/  STS.U8 [R15+0x8], R13 ;  /* 0x0000080d0f007388 */ /* 0x004fe80000000000 */
[----:B------:R-:W0:Y:S04]  /*3cf0*/  LDS.U8 R13, [R15+0x17] ;  /* 0x000017000f0d7984 */ /* 0x000e280000000000 */
[----:B----4-:R-:W-:Y:S04]  /*3d00*/  STS.U8 [R15+0x9], R24 ;  /* 0x000009180f007388 */ /* 0x010fe80000000000 */
[----:B------:R-:W-:Y:S04]  /*3d10*/  LDS.U8 R24, [R15+0x1b] ;  /* 0x00001b000f187984 */ /* 0x000fe80000000000 */
[----:B-----5:R-:W-:Y:S04]  /*3d20*/  STS.U8 [R15+0xa], R22 ;  /* 0x00000a160f007388 */ /* 0x020fe80000000000 */
[----:B------:R-:W-:Y:S04]  /*3d30*/  LDS.U8 R22, [R15+0x19] ;  /* 0x000019000f167984 */ /* 0x000fe80000000000 */
[----:B------:R-:W-:Y:S04]  /*3d40*/  STS.U8 [R15+0xb], R16 ;  /* 0x00000b100f007388 */ /* 0x000fe80000000000 */
[----:B------:R-:W-:Y:S04]  /*3d50*/  LDS.U8 R16, [R15+0x1a] ;  /* 0x00001a000f107984 */ /* 0x000fe80000000000 */
[----:B------:R-:W-:Y:S04]  /*3d60*/  STS.U8 [R15+0xc], R14 ;  /* 0x00000c0e0f007388 */ /* 0x000fe80000000000 */
[----:B------:R-:W1:Y:S04]  /*3d70*/  LDS.U8 R14, [R15+0x18] ;  /* 0x000018000f0e7984 */ /* 0x000e680000000000 */
[----:B---3--:R-:W-:Y:S04]  /*3d80*/  STS.U8 [R15+0xd], R20 ;  /* 0x00000d140f007388 */ /* 0x008fe80000000000 */
[----:B------:R-:W-:Y:S04]  /*3d90*/  LDS.U8 R20, [R15+0x1d] ;  /* 0x00001d000f147984 */ /* 0x000fe80000000000 */
[----:B------:R-:W-:Y:S04]  /*3da0*/  STS.U8 [R15+0xe], R18 ;  /* 0x00000e120f007388 */ /* 0x000fe80000000000 */
[----:B------:R-:W-:Y:S04]  /*3db0*/  LDS.U8 R18, [R15+0x1e] ;  /* 0x00001e000f127984 */ /* 0x000fe80000000000 */
[----:B------:R-:W-:Y:S04]  /*3dc0*/  STS.U8 [R15+0xf], R26 ;  /* 0x00000f1a0f007388 */ /* 0x000fe80000000000 */
[----:B------:R-:W-:Y:S04]  /*3dd0*/  LDS.U8 R26, [R15+0x1f] ;  /* 0x00001f000f1a7984 */ /* 0x000fe80000000000 */
[----:B------:R-:W-:Y:S04]  /*3de0*/  STS.U8 [R15+0x12], R21 ;  /* 0x000012150f007388 */ /* 0x000fe80000000000 */
[----:B------:R-:W2:Y:S04]  /*3df0*/  LDS.U8 R21, [R15+0x1c] ;  /* 0x00001c000f157984 */ /* 0x000ea80000000000 */
[----:B------:R3:W-:Y:S04]  /*3e00*/  STS.U8 [R15+0x10], R28 ;  /* 0x0000101c0f007388 */ /* 0x0007e80000000000 */
[----:B------:R4:W-:Y:S04]  /*3e10*/  STS.U8 [R15+0x11], R29 ;  /* 0x0000111d0f007388 */ /* 0x0009e80000000000 */
[----:B---3--:R-:W3:Y:S04]  /*3e20*/  LDG.E.U8 R28, desc[UR8][R4.64+0x14] ;  /* 0x00001408041c7981 */ /* 0x008ee8000c1e1100 */
[----:B------:R-:W-:Y:S04]  /*3e30*/  STG.E.U8 desc[UR8][R2.64+0x15], R23 ;  /* 0x0000151702007986 */ /* 0x000fe8000c101108 */
[----:B----4-:R-:W4:Y:S04]  /*3e40*/  LDG.E.U8 R29, desc[UR8][R4.64+0x15] ;  /* 0x00001508041d7981 */ /* 0x010f28000c1e1100 */
[----:B------:R5:W-:Y:S04]  /*3e50*/  STS.U8 [R15+0x13], R19 ;  /* 0x000013130f007388 */ /* 0x000be80000000000 */
[----:B------:R-:W-:Y:S04]  /*3e60*/  STG.E.U8 desc[UR8][R2.64+0x16], R27 ;  /* 0x0000161b02007986 */ /* 0x000fe8000c101108 */
[----:B-----5:R-:W5:Y:S04]  /*3e70*/  LDG.E.U8 R19, desc[UR8][R4.64+0x16] ;  /* 0x0000160804137981 */ /* 0x020f68000c1e1100 */
[----:B0-----:R0:W-:Y:S04]  /*3e80*/  STG.E.U8 desc[UR8][R2.64+0x17], R13 ;  /* 0x0000170d02007986 */ /* 0x0011e8000c101108 */
[----:B0-----:R-:W5:Y:S04]  /*3e90*/  LDG.E.U8 R13, desc[UR8][R4.64+0x17] ;  /* 0x00001708040d7981 */ /* 0x001f68000c1e1100 */
[----:B-1----:R0:W-:Y:S04]  /*3ea0*/  STG.E.U8 desc[UR8][R2.64+0x18], R14 ;  /* 0x0000180e02007986 */ /* 0x0021e8000c101108 */
[----:B0-----:R-:W5:Y:S04]  /*3eb0*/  LDG.E.U8 R14, desc[UR8][R4.64+0x18] ;  /* 0x00001808040e7981 */ /* 0x001f68000c1e1100 */
[----:B------:R-:W-:Y:S04]  /*3ec0*/  STG.E.U8 desc[UR8][R2.64+0x19], R22 ;  /* 0x0000191602007986 */ /* 0x000fe8000c101108 */
[----:B------:R-:W5:Y:S04]  /*3ed0*/  LDG.E.U8 R25, desc[UR8][R4.64+0x19] ;  /* 0x0000190804197981 */ /* 0x000f68000c1e1100 */
[----:B------:R0:W-:Y:S04]  /*3ee0*/  STG.E.U8 desc[UR8][R2.64+0x1a], R16 ;  /* 0x00001a1002007986 */ /* 0x0001e8000c101108 */
[----:B------:R-:W5:Y:S04]  /*3ef0*/  LDG.E.U8 R23, desc[UR8][R4.64+0x1a] ;  /* 0x00001a0804177981 */ /* 0x000f68000c1e1100 */
[----:B------:R-:W-:Y:S04]  /*3f00*/  STG.E.U8 desc[UR8][R2.64+0x1b], R24 ;  /* 0x00001b1802007986 */ /* 0x000fe8000c101108 */
[----:B------:R-:W5:Y:S04]  /*3f10*/  LDG.E.U8 R27, desc[UR8][R4.64+0x1b] ;  /* 0x00001b08041b7981 */ /* 0x000f68000c1e1100 */
[----:B--2---:R-:W-:Y:S04]  /*3f20*/  STG.E.U8 desc[UR8][R2.64+0x1c], R21 ;  /* 0x00001c1502007986 */ /* 0x004fe8000c101108 */
[----:B0-----:R-:W2:Y:S04]  /*3f30*/  LDG.E.U8 R16, desc[UR8][R4.64+0x1c] ;  /* 0x00001c0804107981 */ /* 0x001ea8000c1e1100 */
[----:B------:R0:W-:Y:S04]  /*3f40*/  STG.E.U8 desc[UR8][R2.64+0x1d], R20 ;  /* 0x00001d1402007986 */ /* 0x0001e8000c101108 */
[----:B0-----:R-:W2:Y:S04]  /*3f50*/  LDG.E.U8 R20, desc[UR8][R4.64+0x1d] ;  /* 0x00001d0804147981 */ /* 0x001ea8000c1e1100 */
[----:B------:R0:W-:Y:S04]  /*3f60*/  STG.E.U8 desc[UR8][R2.64+0x1e], R18 ;  /* 0x00001e1202007986 */ /* 0x0001e8000c101108 */
[----:B------:R-:W2:Y:S04]  /*3f70*/  LDG.E.U8 R22, desc[UR8][R4.64+0x1e] ;  /* 0x00001e0804167981 */ /* 0x000ea8000c1e1100 */
[----:B------:R1:W-:Y:S04]  /*3f80*/  STG.E.U8 desc[UR8][R2.64+0x1f], R26 ;  /* 0x00001f1a02007986 */ /* 0x0003e8000c101108 */
[----:B0-----:R-:W2:Y:S01]  /*3f90*/  LDG.E.U8 R18, desc[UR8][R4.64+0x1f] ;  /* 0x00001f0804127981 */ /* 0x001ea2000c1e1100 */
[----:B------:R-:W-:-:S02]  /*3fa0*/  IMAD R24, R17, 0x8000, R12 ;  /* 0x0000800011187824 */ /* 0x000fc400078e020c */
[----:B-1----:R-:W-:Y:S01]  /*3fb0*/  IMAD R3, R0, 0x4, R11 ;  /* 0x0000000400037824 */ /* 0x002fe200078e020b */
[----:B---3--:R-:W-:Y:S04]  /*3fc0*/  STS.U8 [R15+0x14], R28 ;  /* 0x0000141c0f007388 */ /* 0x008fe80000000000 */
[----:B----4-:R-:W-:Y:S04]  /*3fd0*/  STS.U8 [R15+0x15], R29 ;  /* 0x0000151d0f007388 */ /* 0x010fe80000000000 */
[----:B-----5:R-:W-:Y:S04]  /*3fe0*/  STS.U8 [R15+0x16], R19 ;  /* 0x000016130f007388 */ /* 0x020fe80000000000 */
[----:B------:R-:W-:Y:S04]  /*3ff0*/  STS.U8 [R15+0x17], R13 ;  /* 0x0000170d0f007388 */ /* 0x000fe80000000000 */
        /* <DEDUP_REMOVED lines=11> */
.L_x_28:
[----:B------:R-:W3:Y:S01]  /*40b0*/  S2UR UR5, SR_CgaCtaId ;  /* 0x00000000000579c3 */ /* 0x000ee20000008800 */
[----:B------:R-:W-:Y:S01]  /*40c0*/  UMOV UR4, 0x400 ;  /* 0x0000040000047882 */ /* 0x000fe20000000000 */
[----:B--2---:R-:W-:Y:S01]  /*40d0*/  LOP3.LUT R3, R10, 0x1f, RZ, 0xc0, !PT ;  /* 0x0000001f0a037812 */ /* 0x004fe200078ec0ff */
[----:B---3--:R-:W-:-:S06]  /*40e0*/  ULEA UR4, UR5, UR4, 0x18 ;  /* 0x0000000405047291 */ /* 0x008fcc000f8ec0ff */
[----:B------:R-:W-:-:S05]  /*40f0*/  IADD3 R12, PT, PT, R12, UR4, R3 ;  /* 0x000000040c0c7c10 */ /* 0x000fca000fffe003 */
[----:B------:R-:W2:Y:S01]  /*4100*/  LDCU.64 UR4, c[0x4][0x18] ;  /* 0x01000300ff0477ac */ /* 0x000ea20008000a00 */
[----:B------:R-:W3:Y:S01]  /*4110*/  LDS.U8 R5, [R12] ;  /* 0x000000000c057984 */ /* 0x000ee20000000000 */
[C---:B--2---:R-:W-:Y:S01]  /*4120*/  IADD3 R2, P0, PT, R10.reuse, UR4, RZ ;  /* 0x000000040a027c10 */ /* 0x044fe2000ff1e0ff */
[----:B------:R-:W2:Y:S01]  /*4130*/  LDCU UR4, c[0x0][0x380] ;  /* 0x00007000ff0477ac */ /* 0x000ea20008000800 */
[----:B------:R-:W-:-:S03]  /*4140*/  VIADD R10, R10, 0x1 ;  /* 0x000000010a0a7836 */ /* 0x000fc60000000000 */
[----:B------:R-:W-:Y:S02]  /*4150*/  IMAD.X R3, RZ, RZ, UR5, P0 ;  /* 0x00000005ff037e24 */ /* 0x000fe400080e06ff */
[----:B--2---:R-:W-:-:S03]  /*4160*/  ISETP.NE.AND P0, PT, R10, UR4, PT ;  /* 0x000000040a007c0c */ /* 0x004fc6000bf05270 */
[----:B---3--:R3:W-:Y:S10]  /*4170*/  STG.E.U8 desc[UR8][R2.64], R5 ;  /* 0x0000000502007986 */ /* 0x0087f4000c101108 */
[----:B------:R-:W-:Y:S05]  /*4180*/  @P0 BRA `(.L_x_31) ;  /* 0xfffffff000c40947 */ /* 0x000fea000383ffff */
[----:B------:R-:W-:Y:S05]  /*4190*/  EXIT ;  /* 0x000000000000794d */ /* 0x000fea0003800000 */
.L_x_32:
[----:B------:R-:W-:-:S00]  /*41a0*/  BRA `(.L_x_32) ;  /* 0xfffffffc00fc7947 */ /* 0x000fc0000383ffff */
[----:B------:R-:W-:-:S00]  /*41b0*/  NOP ;  /* 0x0000000000007918 */ /* 0x000fc00000000000 */
        /* <DEDUP_REMOVED lines=12> */
.L_x_33:


//--------------------- .nv.global.init           --------------------------
	.section	.nv.global.init,"aw",@progbits
	.align	4
.nv.global.init:
	.type		PAGE_ENTRIES,@object
	.size		PAGE_ENTRIES,(.L_0 - PAGE_ENTRIES)
	.other		PAGE_ENTRIES,@"STV_DEFAULT STO_CUDA_MANAGED"
PAGE_ENTRIES:
        /*0000*/ 	.byte	0x00, 0x04, 0x00, 0x00
.L_0:


//--------------------- .nv.shared._Z8mykerneli   --------------------------
	.section	.nv.shared._Z8mykerneli,"aw",@nobits
	.sectionflags	@""
	.align	16
.nv.shared._Z8mykerneli:
	.zero		33792


//--------------------- .nv.shared.reserved.0     --------------------------
	.section	.nv.shared.reserved.0,"aw",@nobits
	.weak		__nv_reservedSMEM_offset_0_alias
	.size		__nv_reservedSMEM_offset_0_alias, 0, 64
	.other		__nv_reservedSMEM_offset_0_alias,@"STO_CUDA_RESERVED_SHARED STV_DEFAULT"
__nv_reservedSMEM_offset_0_alias:
	.zero		0
	.zero		64


//--------------------- .nv.global                --------------------------
	.section	.nv.global,"aw",@nobits
	.align	4
.nv.global:
	.type		PAGEFAULT,@object
	.size		PAGEFAULT,(result - PAGEFAULT)
	.other		PAGEFAULT,@"STV_DEFAULT STO_CUDA_MANAGED"
PAGEFAULT:
	.zero		4
	.type		result,@object
	.size		result,(input - result)
	.other		result,@"STV_DEFAULT STO_CUDA_MANAGED"
result:
	.zero		131072
	.type		input,@object
	.size		input,(storage - input)
	.other		input,@"STV_DEFAULT STO_CUDA_MANAGED"
input:
	.zero		131072
	.type		storage,@object
	.size		storage,(.L_2 - storage)
	.other		storage,@"STV_DEFAULT STO_CUDA_MANAGED"
storage:
	.zero		131072
.L_2:


//--------------------- .nv.constant0._Z8mykerneli --------------------------
	.section	.nv.constant0._Z8mykerneli,"a",@progbits
	.sectionflags	@""
	.align	4
.nv.constant0._Z8mykerneli:
	.zero		900


//--------------------- SYMBOLS --------------------------

	.type		.nv.reservedSmem.offset0,@object
	.size		.nv.reservedSmem.offset0,0x4
	.type		.nv.reservedSmem.cap,@object
	.size		.nv.reservedSmem.cap,0x4
